	.target	sm_90a

	.elftype	@"ET_EXEC"


//--------------------- .note.nv.tkinfo           --------------------------
	.section	.note.nv.tkinfo,"",@"SHT_NOTE"
	.sectionflags	@"SHF_NOTE_NV_TKINFO"
	.tkinfo
        /*0018*/ 	.word	0x00000002
        /*0030*/ 	.string	""
        /*0030*/ 	.string	"ptxas"
        /*0030*/ 	.string	"Cuda compilation tools, release 13.0, V13.0.88"
        /*0030*/ 	.string	"Build cuda_13.0.r13.0/compiler.36424714_0"
        /*0030*/ 	.string	"-arch sm_90a -m 64 "



//--------------------- .note.nv.cuinfo           --------------------------
	.section	.note.nv.cuinfo,"",@"SHT_NOTE"
	.sectionflags	@"SHF_NOTE_NV_CUINFO"
        /*0018*/ 	.short	0x0002
        /*001a*/ 	.short	0x005a
        /*001c*/ 	.short	0x0082
	.zero		2


//--------------------- .nv.info                  --------------------------
	.section	.nv.info,"",@"SHT_CUDA_INFO"
	.align	4


	//----- nvinfo : EIATTR_REGCOUNT
	.align		4
        /*0000*/ 	.byte	0x04, 0x2f
        /*0002*/ 	.short	(.L_15 - .L_14)
	.align		4
.L_14:
        /*0004*/ 	.word	index@(_ZN7cutlass13device_kernelINS_4gemm6kernel13GemmUniversalIN4cute5tupleIJiiiiEEENS1_10collective13CollectiveMmaINS1_34MainloopSm90TmaGmmaWarpSpecializedILi3ENS5_IJNS4_1CILi2EEESB_NSA_ILi1EEEEEENS1_35KernelTmaWarpSpecializedCooperativeEEENS5_IJNSA_ILi256EEESG_NSA_ILi64EEEEEENS_10bfloat16_tENS5_IJlSC_lEEESJ_SK_NS4_8TiledMMAINS4_8MMA_AtomIJNS4_4SM904GMMA28MMA_64x256x16_F32BF16BF16_SSILNSO_5MajorE0ELSQ_0ELNSO_7ScaleInE1ELSR_1EEEEEENS4_6LayoutINS5_IJSB_SC_SC_EEENS5_IJSC_NSA_ILi0EEESW_EEEEENS5_IJNS4_10UnderscoreESZ_SZ_EEEEENS4_23SM90_TMA_LOAD_MULTICASTENS4_14ComposedLayoutINS4_7SwizzleILi3ELi4ELi3EEENS4_18smem_ptr_flag_bitsILi16EEENSU_INS5_IJNSA_ILi8EEESH_EEENS5_IJSH_SC_EEEEEEEvNS4_8identityES12_S1C_vS1D_EENS_8epilogue10collective6detail29Sm90TmaWarpSpecializedAdapterINS1G_15DefaultEpilogueISJ_SK_SK_NS1F_6thread17LinearCombinationISJ_Li1EffLNS1K_9ScaleType4KindE0ELNS_15FloatRoundStyleE2ESJ_EENS1_15EpilogueDefaultEEEEEvvEEEEvNT_6ParamsE)
        /*0008*/ 	.word	0x000000a8


	//----- nvinfo : EIATTR_FRAME_SIZE
	.align		4
.L_15:
        /*000c*/ 	.byte	0x04, 0x11
        /*000e*/ 	.short	(.L_17 - .L_16)
	.align		4
.L_16:
        /*0010*/ 	.word	index@(_ZN7cutlass13device_kernelINS_4gemm6kernel13GemmUniversalIN4cute5tupleIJiiiiEEENS1_10collective13CollectiveMmaINS1_34MainloopSm90TmaGmmaWarpSpecializedILi3ENS5_IJNS4_1CILi2EEESB_NSA_ILi1EEEEEENS1_35KernelTmaWarpSpecializedCooperativeEEENS5_IJNSA_ILi256EEESG_NSA_ILi64EEEEEENS_10bfloat16_tENS5_IJlSC_lEEESJ_SK_NS4_8TiledMMAINS4_8MMA_AtomIJNS4_4SM904GMMA28MMA_64x256x16_F32BF16BF16_SSILNSO_5MajorE0ELSQ_0ELNSO_7ScaleInE1ELSR_1EEEEEENS4_6LayoutINS5_IJSB_SC_SC_EEENS5_IJSC_NSA_ILi0EEESW_EEEEENS5_IJNS4_10UnderscoreESZ_SZ_EEEEENS4_23SM90_TMA_LOAD_MULTICASTENS4_14ComposedLayoutINS4_7SwizzleILi3ELi4ELi3EEENS4_18smem_ptr_flag_bitsILi16EEENSU_INS5_IJNSA_ILi8EEESH_EEENS5_IJSH_SC_EEEEEEEvNS4_8identityES12_S1C_vS1D_EENS_8epilogue10collective6detail29Sm90TmaWarpSpecializedAdapterINS1G_15DefaultEpilogueISJ_SK_SK_NS1F_6thread17LinearCombinationISJ_Li1EffLNS1K_9ScaleType4KindE0ELNS_15FloatRoundStyleE2ESJ_EENS1_15EpilogueDefaultEEEEEvvEEEEvNT_6ParamsE)
        /*0014*/ 	.word	0x00000788


	//----- nvinfo : EIATTR_MIN_STACK_SIZE
	.align		4
.L_17:
        /*0018*/ 	.byte	0x04, 0x12
        /*001a*/ 	.short	(.L_19 - .L_18)
	.align		4
.L_18:
        /*001c*/ 	.word	index@(_ZN7cutlass13device_kernelINS_4gemm6kernel13GemmUniversalIN4cute5tupleIJiiiiEEENS1_10collective13CollectiveMmaINS1_34MainloopSm90TmaGmmaWarpSpecializedILi3ENS5_IJNS4_1CILi2EEESB_NSA_ILi1EEEEEENS1_35KernelTmaWarpSpecializedCooperativeEEENS5_IJNSA_ILi256EEESG_NSA_ILi64EEEEEENS_10bfloat16_tENS5_IJlSC_lEEESJ_SK_NS4_8TiledMMAINS4_8MMA_AtomIJNS4_4SM904GMMA28MMA_64x256x16_F32BF16BF16_SSILNSO_5MajorE0ELSQ_0ELNSO_7ScaleInE1ELSR_1EEEEEENS4_6LayoutINS5_IJSB_SC_SC_EEENS5_IJSC_NSA_ILi0EEESW_EEEEENS5_IJNS4_10UnderscoreESZ_SZ_EEEEENS4_23SM90_TMA_LOAD_MULTICASTENS4_14ComposedLayoutINS4_7SwizzleILi3ELi4ELi3EEENS4_18smem_ptr_flag_bitsILi16EEENSU_INS5_IJNSA_ILi8EEESH_EEENS5_IJSH_SC_EEEEEEEvNS4_8identityES12_S1C_vS1D_EENS_8epilogue10collective6detail29Sm90TmaWarpSpecializedAdapterINS1G_15DefaultEpilogueISJ_SK_SK_NS1F_6thread17LinearCombinationISJ_Li1EffLNS1K_9ScaleType4KindE0ELNS_15FloatRoundStyleE2ESJ_EENS1_15EpilogueDefaultEEEEEvvEEEEvNT_6ParamsE)
        /*0020*/ 	.word	0x00000788
.L_19:


//--------------------- .nv.compat                --------------------------
	.section	.nv.compat,"",@"SHT_CUDA_COMPAT_INFO"
	.align	4
        /*0000*/ 	.byte	0x02, 0x09, 0x01, 0x00, 0x02, 0x02, 0x04, 0x00, 0x02, 0x05, 0x05, 0x00, 0x03, 0x07, 0x01, 0x01
        /*0010*/ 	.byte	0x02, 0x03, 0x01, 0x00, 0x02, 0x06, 0x01, 0x00, 0x04, 0x0b, 0x08, 0x00, 0x00, 0x00, 0x00, 0x00
        /*0020*/ 	.byte	0x00, 0x00, 0x00, 0x00


//--------------------- .nv.info._ZN7cutlass13device_kernelINS_4gemm6kernel13GemmUniversalIN4cute5tupleIJiiiiEEENS1_10collective13CollectiveMmaINS1_34MainloopSm90TmaGmmaWarpSpecializedILi3ENS5_IJNS4_1CILi2EEESB_NSA_ILi1EEEEEENS1_35KernelTmaWarpSpecializedCooperativeEEENS5_IJNSA_ILi256EEESG_NSA_ILi64EEEEEENS_10bfloat16_tENS5_IJlSC_lEEESJ_SK_NS4_8TiledMMAINS4_8MMA_AtomIJNS4_4SM904GMMA28MMA_64x256x16_F32BF16BF16_SSILNSO_5MajorE0ELSQ_0ELNSO_7ScaleInE1ELSR_1EEEEEENS4_6LayoutINS5_IJSB_SC_SC_EEENS5_IJSC_NSA_ILi0EEESW_EEEEENS5_IJNS4_10UnderscoreESZ_SZ_EEEEENS4_23SM90_TMA_LOAD_MULTICASTENS4_14ComposedLayoutINS4_7SwizzleILi3ELi4ELi3EEENS4_18smem_ptr_flag_bitsILi16EEENSU_INS5_IJNSA_ILi8EEESH_EEENS5_IJSH_SC_EEEEEEEvNS4_8identityES12_S1C_vS1D_EENS_8epilogue10collective6detail29Sm90TmaWarpSpecializedAdapterINS1G_15DefaultEpilogueISJ_SK_SK_NS1F_6thread17LinearCombinationISJ_Li1EffLNS1K_9ScaleType4KindE0ELNS_15FloatRoundStyleE2ESJ_EENS1_15EpilogueDefaultEEEEEvvEEEEvNT_6ParamsE --------------------------
	.section	.nv.info._ZN7cutlass13device_kernelINS_4gemm6kernel13GemmUniversalIN4cute5tupleIJiiiiEEENS1_10collective13CollectiveMmaINS1_34MainloopSm90TmaGmmaWarpSpecializedILi3ENS5_IJNS4_1CILi2EEESB_NSA_ILi1EEEEEENS1_35KernelTmaWarpSpecializedCooperativeEEENS5_IJNSA_ILi256EEESG_NSA_ILi64EEEEEENS_10bfloat16_tENS5_IJlSC_lEEESJ_SK_NS4_8TiledMMAINS4_8MMA_AtomIJNS4_4SM904GMMA28MMA_64x256x16_F32BF16BF16_SSILNSO_5MajorE0ELSQ_0ELNSO_7ScaleInE1ELSR_1EEEEEENS4_6LayoutINS5_IJSB_SC_SC_EEENS5_IJSC_NSA_ILi0EEESW_EEEEENS5_IJNS4_10UnderscoreESZ_SZ_EEEEENS4_23SM90_TMA_LOAD_MULTICASTENS4_14ComposedLayoutINS4_7SwizzleILi3ELi4ELi3EEENS4_18smem_ptr_flag_bitsILi16EEENSU_INS5_IJNSA_ILi8EEESH_EEENS5_IJSH_SC_EEEEEEEvNS4_8identityES12_S1C_vS1D_EENS_8epilogue10collective6detail29Sm90TmaWarpSpecializedAdapterINS1G_15DefaultEpilogueISJ_SK_SK_NS1F_6thread17LinearCombinationISJ_Li1EffLNS1K_9ScaleType4KindE0ELNS_15FloatRoundStyleE2ESJ_EENS1_15EpilogueDefaultEEEEEvvEEEEvNT_6ParamsE,"",@"SHT_CUDA_INFO"
	.sectionflags	@""
	.align	4


	//----- nvinfo : EIATTR_CUDA_API_VERSION
	.align		4
        /*0000*/ 	.byte	0x04, 0x37
        /*0002*/ 	.short	(.L_21 - .L_20)
.L_20:
        /*0004*/ 	.word	0x00000082


	//----- nvinfo : EIATTR_KPARAM_INFO
	.align		4
.L_21:
        /*0008*/ 	.byte	0x04, 0x17
        /*000a*/ 	.short	(.L_23 - .L_22)
.L_22:
        /*000c*/ 	.word	0x00000000
        /*0010*/ 	.short	0x0000
        /*0012*/ 	.short	0x0070
        /*0014*/ 	.byte	0x00, 0xf0, 0x01, 0x10


	//----- nvinfo : EIATTR_SPARSE_MMA_MASK
	.align		4
.L_23:
        /*0018*/ 	.byte	0x03, 0x50
        /*001a*/ 	.short	0x0000


	//----- nvinfo : EIATTR_MAXREG_COUNT
	.align		4
        /*001c*/ 	.byte	0x03, 0x1b
        /*001e*/ 	.short	0x00a8


	//----- nvinfo : EIATTR_NUM_BARRIERS
	.align		4
        /*0020*/ 	.byte	0x02, 0x4c
        /*0022*/ 	.byte	0x01
	.zero		1


	//----- nvinfo : EIATTR_EXTERNS
	.align		4
        /*0024*/ 	.byte	0x04, 0x0f
        /*0026*/ 	.short	(.L_25 - .L_24)


	//   ....[0]....
	.align		4
.L_24:
        /*0028*/ 	.word	index@(__assertfail)


	//----- nvinfo : EIATTR_ANNOTATIONS
	.align		4
.L_25:
        /*002c*/ 	.byte	0x04, 0x55
        /*002e*/ 	.short	(.L_27 - .L_26)


	//   ....[0]....
.L_26:
        /*0030*/ 	.word	0x00000001
        /*0034*/ 	.byte	0xe0, 0x09, 0x00, 0x00, 0x01, 0x00, 0x00, 0x00, 0xf0, 0x09, 0x00, 0x00, 0x01, 0x00, 0x00, 0x00
        /* <DEDUP_REMOVED lines=716> */
        /*2d04*/ 	.byte	0xc0, 0xb1, 0x01, 0x00, 0x01, 0x00, 0x00, 0x00, 0xe0, 0xb1, 0x01, 0x00


	//----- nvinfo : EIATTR_MERCURY_ISA_VERSION
	.align		4
.L_27:
        /*2d10*/ 	.byte	0x03, 0x5f
        /*2d12*/ 	.short	0x0101


	//----- nvinfo : EIATTR_INT_WARP_WIDE_INSTR_OFFSETS
	.align		4
        /*2d14*/ 	.byte	0x04, 0x31
        /*2d16*/ 	.short	(.L_29 - .L_28)


	//   ....[0]....
.L_28:
        /*2d18*/ 	.word	0x00000560


	//   ....[1]....
        /*2d1c*/ 	.word	0x00000570


	//   ....[2]....
        /*2d20*/ 	.word	0x000006e0


	//----- nvinfo : EIATTR_COOP_GROUP_MASK_REGIDS
	.align		4
.L_29:
        /*2d24*/ 	.byte	0x04, 0x29
        /*2d26*/ 	.short	(.L_31 - .L_30)


	//   ....[0]....
.L_30:
        /*2d28*/ 	.word	0xffffffff


	//   ....[1]....
        /*2d2c*/ 	.word	0xffffffff


	//   ....[2]....
        /*2d30*/ 	.word	0xffffffff


	//   ....[3]....
        /*2d34*/ 	.word	0xffffffff


	//   ....[4]....
        /*2d38*/ 	.word	0xffffffff


	//   ....[5]....
        /*2d3c*/ 	.word	0xffffffff


	//----- nvinfo : EIATTR_COOP_GROUP_INSTR_OFFSETS
	.align		4
.L_31:
        /*2d40*/ 	.byte	0x04, 0x28
        /*2d42*/ 	.short	(.L_33 - .L_32)


	//   ....[0]....
.L_32:
        /*2d44*/ 	.word	0x00000070


	//   ....[1]....
        /*2d48*/ 	.word	0x00000080


	//   ....[2]....
        /*2d4c*/ 	.word	0x000001a0


	//   ....[3]....
        /*2d50*/ 	.word	0x000003b0


	//   ....[4]....
        /*2d54*/ 	.word	0x00000820


	//   ....[5]....
        /*2d58*/ 	.word	0x000013f0


	//----- nvinfo : EIATTR_REG_RECONFIG
	.align		4
.L_33:
        /*2d5c*/ 	.byte	0x01, 0x54
	.zero		2


	//----- nvinfo : EIATTR_SYSCALL_OFFSETS
	.align		4
        /*2d60*/ 	.byte	0x04, 0x46
        /*2d62*/ 	.short	(.L_35 - .L_34)


	//   ....[0]....
.L_34:
        /*2d64*/ 	.word	0x000015a0


	//----- nvinfo : EIATTR_MBARRIER_INSTR_OFFSETS
	.align		4
.L_35:
        /*2d68*/ 	.byte	0x04, 0x39
        /*2d6a*/ 	.short	(.L_37 - .L_36)


	//   ....[0]....
.L_36:
        /*2d6c*/ 	.word	0x00000320
        /*2d70*/ 	.word	0x000000ff
        /*2d74*/ 	.word	0x00000000
        /*2d78*/ 	.short	0x0100
        /*2d7a*/ 	.byte	0x08
	.zero		1


	//   ....[1]....
        /*2d7c*/ 	.word	0x00000330
        /*2d80*/ 	.word	0x000000ff
        /*2d84*/ 	.word	0x00000018
        /*2d88*/ 	.short	0x0100
        /*2d8a*/ 	.byte	0x08
	.zero		1


	//   ....[2]....
        /*2d8c*/ 	.word	0x00000340
        /*2d90*/ 	.word	0x000000ff
        /*2d94*/ 	.word	0x00000008
        /*2d98*/ 	.short	0x0100
        /*2d9a*/ 	.byte	0x08
	.zero		1


	//   ....[3]....
        /*2d9c*/ 	.word	0x00000350
        /*2da0*/ 	.word	0x000000ff
        /*2da4*/ 	.word	0x00000020
        /*2da8*/ 	.short	0x0100
        /*2daa*/ 	.byte	0x08
	.zero		1


	//   ....[4]....
        /*2dac*/ 	.word	0x00000360
        /*2db0*/ 	.word	0x000000ff
        /*2db4*/ 	.word	0x00000010
        /*2db8*/ 	.short	0x0100
        /*2dba*/ 	.byte	0x08
	.zero		1


	//   ....[5]....
        /*2dbc*/ 	.word	0x00000370
        /*2dc0*/ 	.word	0x000000ff
        /*2dc4*/ 	.word	0x00000028
        /*2dc8*/ 	.short	0x0100
        /*2dca*/ 	.byte	0x08
	.zero		1


	//   ....[6]....
        /*2dcc*/ 	.word	0x00000750
        /*2dd0*/ 	.word	0x000000ff
        /*2dd4*/ 	.word	0x00000040
        /*2dd8*/ 	.short	0x0100
        /*2dda*/ 	.byte	0x06
	.zero		1


	//   ....[7]....
        /*2ddc*/ 	.word	0x00000780
        /*2de0*/ 	.word	0x000000ff
        /*2de4*/ 	.word	0x00000048
        /*2de8*/ 	.short	0x0100
        /*2dea*/ 	.byte	0x06
	.zero		1


	//   ....[8]....
        /*2dec*/ 	.word	0x00001680
        /*2df0*/ 	.word	0x00000004
        /*2df4*/ 	.word	0x00000000
        /*2df8*/ 	.short	0x010a
        /*2dfa*/ 	.byte	0x3f
	.zero		1


	//   ....[9]....
        /*2dfc*/ 	.word	0x000016c0
        /*2e00*/ 	.word	0x00000004
        /*2e04*/ 	.word	0x00000000
        /*2e08*/ 	.short	0x010a
        /*2e0a*/ 	.byte	0x3f
	.zero		1


	//   ....[10]....
        /*2e0c*/ 	.word	0x00004d10
        /*2e10*/ 	.word	0x00000004
        /*2e14*/ 	.word	0x00000000
        /*2e18*/ 	.short	0x010a
        /*2e1a*/ 	.byte	0x3f
	.zero		1


	//   ....[11]....
        /*2e1c*/ 	.word	0x00004d50
        /*2e20*/ 	.word	0x00000004
        /*2e24*/ 	.word	0x00000000
        /*2e28*/ 	.short	0x010a
        /*2e2a*/ 	.byte	0x3f
	.zero		1


	//   ....[12]....
        /*2e2c*/ 	.word	0x00008e40
        /*2e30*/ 	.word	0x00000004
        /*2e34*/ 	.word	0x00000000
        /*2e38*/ 	.short	0x0101
        /*2e3a*/ 	.byte	0x3f
	.zero		1


	//   ....[13]....
        /*2e3c*/ 	.word	0x00009060
        /*2e40*/ 	.word	0x00000000
        /*2e44*/ 	.word	0x00000000
        /*2e48*/ 	.short	0x0101
        /*2e4a*/ 	.byte	0x3f
	.zero		1


	//   ....[14]....
        /*2e4c*/ 	.word	0x0001ad20
        /*2e50*/ 	.word	0x0000000a
        /*2e54*/ 	.word	0x00000018
        /*2e58*/ 	.short	0x010a
        /*2e5a*/ 	.byte	0x3f
	.zero		1


	//   ....[15]....
        /*2e5c*/ 	.word	0x0001b0e0
        /*2e60*/ 	.word	0x00000002
        /*2e64*/ 	.word	0x00000048
        /*2e68*/ 	.short	0x0101
        /*2e6a*/ 	.byte	0x3f
	.zero		1


	//   ....[16]....
        /*2e6c*/ 	.word	0x0001b8e0
        /*2e70*/ 	.word	0x00000005
        /*2e74*/ 	.word	0x00000000
        /*2e78*/ 	.short	0x010a
        /*2e7a*/ 	.byte	0x3f
	.zero		1


	//   ....[17]....
        /*2e7c*/ 	.word	0x0001b970
        /*2e80*/ 	.word	0x00000007
        /*2e84*/ 	.word	0x00000000
        /*2e88*/ 	.short	0x010a
        /*2e8a*/ 	.byte	0x3f
	.zero		1


	//   ....[18]....
        /*2e8c*/ 	.word	0x0001ba00
        /*2e90*/ 	.word	0x00000003
        /*2e94*/ 	.word	0x00000000
        /*2e98*/ 	.short	0x010a
        /*2e9a*/ 	.byte	0x3f
	.zero		1


	//   ....[19]....
        /*2e9c*/ 	.word	0x0001ba60
        /*2ea0*/ 	.word	0x00000004
        /*2ea4*/ 	.word	0x00000000
        /*2ea8*/ 	.short	0x010a
        /*2eaa*/ 	.byte	0x3f
	.zero		1


	//   ....[20]....
        /*2eac*/ 	.word	0x0001bab0
        /*2eb0*/ 	.word	0x00000004
        /*2eb4*/ 	.word	0x00000000
        /*2eb8*/ 	.short	0x010a
        /*2eba*/ 	.byte	0x3f
	.zero		1


	//   ....[21]....
        /*2ebc*/ 	.word	0x0001bb80
        /*2ec0*/ 	.word	0x0000000a
        /*2ec4*/ 	.word	0x00000018
        /*2ec8*/ 	.short	0x010a
        /*2eca*/ 	.byte	0x3f
	.zero		1


	//   ....[22]....
        /*2ecc*/ 	.word	0x0001bc50
        /*2ed0*/ 	.word	0x00000005
        /*2ed4*/ 	.word	0x00000000
        /*2ed8*/ 	.short	0x010a
        /*2eda*/ 	.byte	0x3f
	.zero		1


	//   ....[23]....
        /*2edc*/ 	.word	0x0001bca0
        /*2ee0*/ 	.word	0x00000007
        /*2ee4*/ 	.word	0x00000000
        /*2ee8*/ 	.short	0x010a
        /*2eea*/ 	.byte	0x3f
	.zero		1


	//----- nvinfo : EIATTR_NUM_MBARRIERS
	.align		4
.L_37:
        /*2eec*/ 	.byte	0x03, 0x38
        /*2eee*/ 	.short	0x0008


	//----- nvinfo : EIATTR_EXIT_INSTR_OFFSETS
	.align		4
        /*2ef0*/ 	.byte	0x04, 0x1c
        /*2ef2*/ 	.short	(.L_39 - .L_38)


	//   ....[0]....
.L_38:
        /*2ef4*/ 	.word	0x00000a80


	//   ....[1]....
        /*2ef8*/ 	.word	0x00001310


	//   ....[2]....
        /*2efc*/ 	.word	0x0001a2b0


	//   ....[3]....
        /*2f00*/ 	.word	0x0001a8d0


	//   ....[4]....
        /*2f04*/ 	.word	0x0001ba50


	//----- nvinfo : EIATTR_MAX_THREADS
	.align		4
.L_39:
        /*2f08*/ 	.byte	0x04, 0x05
        /*2f0a*/ 	.short	(.L_41 - .L_40)
.L_40:
        /*2f0c*/ 	.word	0x00000180
        /*2f10*/ 	.word	0x00000001
        /*2f14*/ 	.word	0x00000001


	//----- nvinfo : EIATTR_CRS_STACK_SIZE
	.align		4
.L_41:
        /*2f18*/ 	.byte	0x04, 0x1e
        /*2f1a*/ 	.short	(.L_43 - .L_42)
.L_42:
        /*2f1c*/ 	.word	0x00000000


	//----- nvinfo : EIATTR_CBANK_PARAM_SIZE
	.align		4
.L_43:
        /*2f20*/ 	.byte	0x03, 0x19
        /*2f22*/ 	.short	0x0470


	//----- nvinfo : EIATTR_PARAM_CBANK
	.align		4
        /*2f24*/ 	.byte	0x04, 0x0a
        /*2f26*/ 	.short	(.L_45 - .L_44)
	.align		4
.L_44:
        /*2f28*/ 	.word	index@(.nv.constant0._ZN7cutlass13device_kernelINS_4gemm6kernel13GemmUniversalIN4cute5tupleIJiiiiEEENS1_10collective13CollectiveMmaINS1_34MainloopSm90TmaGmmaWarpSpecializedILi3ENS5_IJNS4_1CILi2EEESB_NSA_ILi1EEEEEENS1_35KernelTmaWarpSpecializedCooperativeEEENS5_IJNSA_ILi256EEESG_NSA_ILi64EEEEEENS_10bfloat16_tENS5_IJlSC_lEEESJ_SK_NS4_8TiledMMAINS4_8MMA_AtomIJNS4_4SM904GMMA28MMA_64x256x16_F32BF16BF16_SSILNSO_5MajorE0ELSQ_0ELNSO_7ScaleInE1ELSR_1EEEEEENS4_6LayoutINS5_IJSB_SC_SC_EEENS5_IJSC_NSA_ILi0EEESW_EEEEENS5_IJNS4_10UnderscoreESZ_SZ_EEEEENS4_23SM90_TMA_LOAD_MULTICASTENS4_14ComposedLayoutINS4_7SwizzleILi3ELi4ELi3EEENS4_18smem_ptr_flag_bitsILi16EEENSU_INS5_IJNSA_ILi8EEESH_EEENS5_IJSH_SC_EEEEEEEvNS4_8identityES12_S1C_vS1D_EENS_8epilogue10collective6detail29Sm90TmaWarpSpecializedAdapterINS1G_15DefaultEpilogueISJ_SK_SK_NS1F_6thread17LinearCombinationISJ_Li1EffLNS1K_9ScaleType4KindE0ELNS_15FloatRoundStyleE2ESJ_EENS1_15EpilogueDefaultEEEEEvvEEEEvNT_6ParamsE)
        /*2f2c*/ 	.short	0x0210
        /*2f2e*/ 	.short	0x0470


	//----- nvinfo : EIATTR_SW_WAR
	.align		4
.L_45:
        /*2f30*/ 	.byte	0x04, 0x36
        /*2f32*/ 	.short	(.L_47 - .L_46)
.L_46:
        /*2f34*/ 	.word	0x00000008
.L_47:


//--------------------- .nv.callgraph             --------------------------
	.section	.nv.callgraph,"",@"SHT_CUDA_CALLGRAPH"
	.align	4
	.sectionentsize	8
	.align		4
        /*0000*/ 	.word	0x00000000
	.align		4
        /*0004*/ 	.word	0xffffffff
	.align		4
        /*0008*/ 	.word	index@(_ZN7cutlass13device_kernelINS_4gemm6kernel13GemmUniversalIN4cute5tupleIJiiiiEEENS1_10collective13CollectiveMmaINS1_34MainloopSm90TmaGmmaWarpSpecializedILi3ENS5_IJNS4_1CILi2EEESB_NSA_ILi1EEEEEENS1_35KernelTmaWarpSpecializedCooperativeEEENS5_IJNSA_ILi256EEESG_NSA_ILi64EEEEEENS_10bfloat16_tENS5_IJlSC_lEEESJ_SK_NS4_8TiledMMAINS4_8MMA_AtomIJNS4_4SM904GMMA28MMA_64x256x16_F32BF16BF16_SSILNSO_5MajorE0ELSQ_0ELNSO_7ScaleInE1ELSR_1EEEEEENS4_6LayoutINS5_IJSB_SC_SC_EEENS5_IJSC_NSA_ILi0EEESW_EEEEENS5_IJNS4_10UnderscoreESZ_SZ_EEEEENS4_23SM90_TMA_LOAD_MULTICASTENS4_14ComposedLayoutINS4_7SwizzleILi3ELi4ELi3EEENS4_18smem_ptr_flag_bitsILi16EEENSU_INS5_IJNSA_ILi8EEESH_EEENS5_IJSH_SC_EEEEEEEvNS4_8identityES12_S1C_vS1D_EENS_8epilogue10collective6detail29Sm90TmaWarpSpecializedAdapterINS1G_15DefaultEpilogueISJ_SK_SK_NS1F_6thread17LinearCombinationISJ_Li1EffLNS1K_9ScaleType4KindE0ELNS_15FloatRoundStyleE2ESJ_EENS1_15EpilogueDefaultEEEEEvvEEEEvNT_6ParamsE)
	.align		4
        /*000c*/ 	.word	index@(__assertfail)
	.align		4
        /*0010*/ 	.word	0x00000000
	.align		4
        /*0014*/ 	.word	0xfffffffe
	.align		4
        /*0018*/ 	.word	0x00000000
	.align		4
        /*001c*/ 	.word	0xfffffffd
	.align		4
        /*0020*/ 	.word	0x00000000
	.align		4
        /*0024*/ 	.word	0xfffffffc


//--------------------- .nv.constant4             --------------------------
	.section	.nv.constant4,"a",@progbits
	.align	8
	.align		8
.nv.constant4:
        /*0000*/ 	.dword	__assertfail
	.align		8
        /*0008*/ 	.dword	__unnamed_1
	.align		8
        /*0010*/ 	.dword	_ZN40_INTERNAL_ecd07339_4_k_cu_b7774aee_302344cuda3std3__45__cpo5beginE
	.align		8
        /*0018*/ 	.dword	_ZN40_INTERNAL_ecd07339_4_k_cu_b7774aee_302344cuda3std3__45__cpo3endE
	.align		8
        /*0020*/ 	.dword	_ZN40_INTERNAL_ecd07339_4_k_cu_b7774aee_302344cuda3std3__45__cpo6cbeginE
	.align		8
        /*0028*/ 	.dword	_ZN40_INTERNAL_ecd07339_4_k_cu_b7774aee_302344cuda3std3__45__cpo4cendE
	.align		8
        /*0030*/ 	.dword	_ZN40_INTERNAL_ecd07339_4_k_cu_b7774aee_302344cuda3std3__442_GLOBAL__N__ecd07339_4_k_cu_b7774aee_302346ignoreE
	.align		8
        /*0038*/ 	.dword	_ZN40_INTERNAL_ecd07339_4_k_cu_b7774aee_302344cuda3std3__419piecewise_constructE
	.align		8
        /*0040*/ 	.dword	_ZN40_INTERNAL_ecd07339_4_k_cu_b7774aee_302344cuda3std3__48in_placeE
	.align		8
        /*0048*/ 	.dword	_ZN40_INTERNAL_ecd07339_4_k_cu_b7774aee_302344cuda3std6ranges3__45__cpo4swapE
	.align		8
        /*0050*/ 	.dword	_ZN40_INTERNAL_ecd07339_4_k_cu_b7774aee_302344cuda3std6ranges3__45__cpo9iter_moveE
	.align		8
        /*0058*/ 	.dword	_ZN40_INTERNAL_ecd07339_4_k_cu_b7774aee_302344cute7productE
	.align		8
        /*0060*/ 	.dword	_ZN40_INTERNAL_ecd07339_4_k_cu_b7774aee_302344cute1_E
	.align		8
        /*0068*/ 	.dword	$str$22
	.align		8
        /*0070*/ 	.dword	$str$23


//--------------------- .text._ZN7cutlass13device_kernelINS_4gemm6kernel13GemmUniversalIN4cute5tupleIJiiiiEEENS1_10collective13CollectiveMmaINS1_34MainloopSm90TmaGmmaWarpSpecializedILi3ENS5_IJNS4_1CILi2EEESB_NSA_ILi1EEEEEENS1_35KernelTmaWarpSpecializedCooperativeEEENS5_IJNSA_ILi256EEESG_NSA_ILi64EEEEEENS_10bfloat16_tENS5_IJlSC_lEEESJ_SK_NS4_8TiledMMAINS4_8MMA_AtomIJNS4_4SM904GMMA28MMA_64x256x16_F32BF16BF16_SSILNSO_5MajorE0ELSQ_0ELNSO_7ScaleInE1ELSR_1EEEEEENS4_6LayoutINS5_IJSB_SC_SC_EEENS5_IJSC_NSA_ILi0EEESW_EEEEENS5_IJNS4_10UnderscoreESZ_SZ_EEEEENS4_23SM90_TMA_LOAD_MULTICASTENS4_14ComposedLayoutINS4_7SwizzleILi3ELi4ELi3EEENS4_18smem_ptr_flag_bitsILi16EEENSU_INS5_IJNSA_ILi8EEESH_EEENS5_IJSH_SC_EEEEEEEvNS4_8identityES12_S1C_vS1D_EENS_8epilogue10collective6detail29Sm90TmaWarpSpecializedAdapterINS1G_15DefaultEpilogueISJ_SK_SK_NS1F_6thread17LinearCombinationISJ_Li1EffLNS1K_9ScaleType4KindE0ELNS_15FloatRoundStyleE2ESJ_EENS1_15EpilogueDefaultEEEEEvvEEEEvNT_6ParamsE --------------------------
	.section	.text._ZN7cutlass13device_kernelINS_4gemm6kernel13GemmUniversalIN4cute5tupleIJiiiiEEENS1_10collective13CollectiveMmaINS1_34MainloopSm90TmaGmmaWarpSpecializedILi3ENS5_IJNS4_1CILi2EEESB_NSA_ILi1EEEEEENS1_35KernelTmaWarpSpecializedCooperativeEEENS5_IJNSA_ILi256EEESG_NSA_ILi64EEEEEENS_10bfloat16_tENS5_IJlSC_lEEESJ_SK_NS4_8TiledMMAINS4_8MMA_AtomIJNS4_4SM904GMMA28MMA_64x256x16_F32BF16BF16_SSILNSO_5MajorE0ELSQ_0ELNSO_7ScaleInE1ELSR_1EEEEEENS4_6LayoutINS5_IJSB_SC_SC_EEENS5_IJSC_NSA_ILi0EEESW_EEEEENS5_IJNS4_10UnderscoreESZ_SZ_EEEEENS4_23SM90_TMA_LOAD_MULTICASTENS4_14ComposedLayoutINS4_7SwizzleILi3ELi4ELi3EEENS4_18smem_ptr_flag_bitsILi16EEENSU_INS5_IJNSA_ILi8EEESH_EEENS5_IJSH_SC_EEEEEEEvNS4_8identityES12_S1C_vS1D_EENS_8epilogue10collective6detail29Sm90TmaWarpSpecializedAdapterINS1G_15DefaultEpilogueISJ_SK_SK_NS1F_6thread17LinearCombinationISJ_Li1EffLNS1K_9ScaleType4KindE0ELNS_15FloatRoundStyleE2ESJ_EENS1_15EpilogueDefaultEEEEEvvEEEEvNT_6ParamsE,"ax",@progbits
	.align	128
.text._ZN7cutlass13device_kernelINS_4gemm6kernel13GemmUniversalIN4cute5tupleIJiiiiEEENS1_10collective13CollectiveMmaINS1_34MainloopSm90TmaGmmaWarpSpecializedILi3ENS5_IJNS4_1CILi2EEESB_NSA_ILi1EEEEEENS1_35KernelTmaWarpSpecializedCooperativeEEENS5_IJNSA_ILi256EEESG_NSA_ILi64EEEEEENS_10bfloat16_tENS5_IJlSC_lEEESJ_SK_NS4_8TiledMMAINS4_8MMA_AtomIJNS4_4SM904GMMA28MMA_64x256x16_F32BF16BF16_SSILNSO_5MajorE0ELSQ_0ELNSO_7ScaleInE1ELSR_1EEEEEENS4_6LayoutINS5_IJSB_SC_SC_EEENS5_IJSC_NSA_ILi0EEESW_EEEEENS5_IJNS4_10UnderscoreESZ_SZ_EEEEENS4_23SM90_TMA_LOAD_MULTICASTENS4_14ComposedLayoutINS4_7SwizzleILi3ELi4ELi3EEENS4_18smem_ptr_flag_bitsILi16EEENSU_INS5_IJNSA_ILi8EEESH_EEENS5_IJSH_SC_EEEEEEEvNS4_8identityES12_S1C_vS1D_EENS_8epilogue10collective6detail29Sm90TmaWarpSpecializedAdapterINS1G_15DefaultEpilogueISJ_SK_SK_NS1F_6thread17LinearCombinationISJ_Li1EffLNS1K_9ScaleType4KindE0ELNS_15FloatRoundStyleE2ESJ_EENS1_15EpilogueDefaultEEEEEvvEEEEvNT_6ParamsE:
        .type           _ZN7cutlass13device_kernelINS_4gemm6kernel13GemmUniversalIN4cute5tupleIJiiiiEEENS1_10collective13CollectiveMmaINS1_34MainloopSm90TmaGmmaWarpSpecializedILi3ENS5_IJNS4_1CILi2EEESB_NSA_ILi1EEEEEENS1_35KernelTmaWarpSpecializedCooperativeEEENS5_IJNSA_ILi256EEESG_NSA_ILi64EEEEEENS_10bfloat16_tENS5_IJlSC_lEEESJ_SK_NS4_8TiledMMAINS4_8MMA_AtomIJNS4_4SM904GMMA28MMA_64x256x16_F32BF16BF16_SSILNSO_5MajorE0ELSQ_0ELNSO_7ScaleInE1ELSR_1EEEEEENS4_6LayoutINS5_IJSB_SC_SC_EEENS5_IJSC_NSA_ILi0EEESW_EEEEENS5_IJNS4_10UnderscoreESZ_SZ_EEEEENS4_23SM90_TMA_LOAD_MULTICASTENS4_14ComposedLayoutINS4_7SwizzleILi3ELi4ELi3EEENS4_18smem_ptr_flag_bitsILi16EEENSU_INS5_IJNSA_ILi8EEESH_EEENS5_IJSH_SC_EEEEEEEvNS4_8identityES12_S1C_vS1D_EENS_8epilogue10collective6detail29Sm90TmaWarpSpecializedAdapterINS1G_15DefaultEpilogueISJ_SK_SK_NS1F_6thread17LinearCombinationISJ_Li1EffLNS1K_9ScaleType4KindE0ELNS_15FloatRoundStyleE2ESJ_EENS1_15EpilogueDefaultEEEEEvvEEEEvNT_6ParamsE,@function
        .size           _ZN7cutlass13device_kernelINS_4gemm6kernel13GemmUniversalIN4cute5tupleIJiiiiEEENS1_10collective13CollectiveMmaINS1_34MainloopSm90TmaGmmaWarpSpecializedILi3ENS5_IJNS4_1CILi2EEESB_NSA_ILi1EEEEEENS1_35KernelTmaWarpSpecializedCooperativeEEENS5_IJNSA_ILi256EEESG_NSA_ILi64EEEEEENS_10bfloat16_tENS5_IJlSC_lEEESJ_SK_NS4_8TiledMMAINS4_8MMA_AtomIJNS4_4SM904GMMA28MMA_64x256x16_F32BF16BF16_SSILNSO_5MajorE0ELSQ_0ELNSO_7ScaleInE1ELSR_1EEEEEENS4_6LayoutINS5_IJSB_SC_SC_EEENS5_IJSC_NSA_ILi0EEESW_EEEEENS5_IJNS4_10UnderscoreESZ_SZ_EEEEENS4_23SM90_TMA_LOAD_MULTICASTENS4_14ComposedLayoutINS4_7SwizzleILi3ELi4ELi3EEENS4_18smem_ptr_flag_bitsILi16EEENSU_INS5_IJNSA_ILi8EEESH_EEENS5_IJSH_SC_EEEEEEEvNS4_8identityES12_S1C_vS1D_EENS_8epilogue10collective6detail29Sm90TmaWarpSpecializedAdapterINS1G_15DefaultEpilogueISJ_SK_SK_NS1F_6thread17LinearCombinationISJ_Li1EffLNS1K_9ScaleType4KindE0ELNS_15FloatRoundStyleE2ESJ_EENS1_15EpilogueDefaultEEEEEvvEEEEvNT_6ParamsE,(.L_x_579 - _ZN7cutlass13device_kernelINS_4gemm6kernel13GemmUniversalIN4cute5tupleIJiiiiEEENS1_10collective13CollectiveMmaINS1_34MainloopSm90TmaGmmaWarpSpecializedILi3ENS5_IJNS4_1CILi2EEESB_NSA_ILi1EEEEEENS1_35KernelTmaWarpSpecializedCooperativeEEENS5_IJNSA_ILi256EEESG_NSA_ILi64EEEEEENS_10bfloat16_tENS5_IJlSC_lEEESJ_SK_NS4_8TiledMMAINS4_8MMA_AtomIJNS4_4SM904GMMA28MMA_64x256x16_F32BF16BF16_SSILNSO_5MajorE0ELSQ_0ELNSO_7ScaleInE1ELSR_1EEEEEENS4_6LayoutINS5_IJSB_SC_SC_EEENS5_IJSC_NSA_ILi0EEESW_EEEEENS5_IJNS4_10UnderscoreESZ_SZ_EEEEENS4_23SM90_TMA_LOAD_MULTICASTENS4_14ComposedLayoutINS4_7SwizzleILi3ELi4ELi3EEENS4_18smem_ptr_flag_bitsILi16EEENSU_INS5_IJNSA_ILi8EEESH_EEENS5_IJSH_SC_EEEEEEEvNS4_8identityES12_S1C_vS1D_EENS_8epilogue10collective6detail29Sm90TmaWarpSpecializedAdapterINS1G_15DefaultEpilogueISJ_SK_SK_NS1F_6thread17LinearCombinationISJ_Li1EffLNS1K_9ScaleType4KindE0ELNS_15FloatRoundStyleE2ESJ_EENS1_15EpilogueDefaultEEEEEvvEEEEvNT_6ParamsE)
        .other          _ZN7cutlass13device_kernelINS_4gemm6kernel13GemmUniversalIN4cute5tupleIJiiiiEEENS1_10collective13CollectiveMmaINS1_34MainloopSm90TmaGmmaWarpSpecializedILi3ENS5_IJNS4_1CILi2EEESB_NSA_ILi1EEEEEENS1_35KernelTmaWarpSpecializedCooperativeEEENS5_IJNSA_ILi256EEESG_NSA_ILi64EEEEEENS_10bfloat16_tENS5_IJlSC_lEEESJ_SK_NS4_8TiledMMAINS4_8MMA_AtomIJNS4_4SM904GMMA28MMA_64x256x16_F32BF16BF16_SSILNSO_5MajorE0ELSQ_0ELNSO_7ScaleInE1ELSR_1EEEEEENS4_6LayoutINS5_IJSB_SC_SC_EEENS5_IJSC_NSA_ILi0EEESW_EEEEENS5_IJNS4_10UnderscoreESZ_SZ_EEEEENS4_23SM90_TMA_LOAD_MULTICASTENS4_14ComposedLayoutINS4_7SwizzleILi3ELi4ELi3EEENS4_18smem_ptr_flag_bitsILi16EEENSU_INS5_IJNSA_ILi8EEESH_EEENS5_IJSH_SC_EEEEEEEvNS4_8identityES12_S1C_vS1D_EENS_8epilogue10collective6detail29Sm90TmaWarpSpecializedAdapterINS1G_15DefaultEpilogueISJ_SK_SK_NS1F_6thread17LinearCombinationISJ_Li1EffLNS1K_9ScaleType4KindE0ELNS_15FloatRoundStyleE2ESJ_EENS1_15EpilogueDefaultEEEEEvvEEEEvNT_6ParamsE,@"STO_CUDA_ENTRY STV_DEFAULT"
_ZN7cutlass13device_kernelINS_4gemm6kernel13GemmUniversalIN4cute5tupleIJiiiiEEENS1_10collective13CollectiveMmaINS1_34MainloopSm90TmaGmmaWarpSpecializedILi3ENS5_IJNS4_1CILi2EEESB_NSA_ILi1EEEEEENS1_35KernelTmaWarpSpecializedCooperativeEEENS5_IJNSA_ILi256EEESG_NSA_ILi64EEEEEENS_10bfloat16_tENS5_IJlSC_lEEESJ_SK_NS4_8TiledMMAINS4_8MMA_AtomIJNS4_4SM904GMMA28MMA_64x256x16_F32BF16BF16_SSILNSO_5MajorE0ELSQ_0ELNSO_7ScaleInE1ELSR_1EEEEEENS4_6LayoutINS5_IJSB_SC_SC_EEENS5_IJSC_NSA_ILi0EEESW_EEEEENS5_IJNS4_10UnderscoreESZ_SZ_EEEEENS4_23SM90_TMA_LOAD_MULTICASTENS4_14ComposedLayoutINS4_7SwizzleILi3ELi4ELi3EEENS4_18smem_ptr_flag_bitsILi16EEENSU_INS5_IJNSA_ILi8EEESH_EEENS5_IJSH_SC_EEEEEEEvNS4_8identityES12_S1C_vS1D_EENS_8epilogue10collective6detail29Sm90TmaWarpSpecializedAdapterINS1G_15DefaultEpilogueISJ_SK_SK_NS1F_6thread17LinearCombinationISJ_Li1EffLNS1K_9ScaleType4KindE0ELNS_15FloatRoundStyleE2ESJ_EENS1_15EpilogueDefaultEEEEEvvEEEEvNT_6ParamsE:
[----:B------:R-:W0:Y:S02]  /*0000*/  LDC R1, c[0x0][0x28] ;  /* 0x00000a00ff017b82 */ /* 0x000e240000000800 */
[----:B0-----:R-:W-:Y:S01]  /*0010*/  VIADD R1, R1, 0xfffff878 ;  /* 0xfffff87801017836 */ /* 0x001fe20000000000 */
[----:B------:R-:W0:Y:S01]  /*0020*/  S2R R4, SR_TID.X ;  /* 0x0000000000047919 */ /* 0x000e220000002100 */
[----:B------:R-:W-:Y:S01]  /*0030*/  ELECT P0, URZ, PT ;  /* 0x00000000003f782f */ /* 0x000fe20003800000 */
[----:B------:R-:W-:Y:S01]  /*0040*/  BSSY B0, `(.L_x_0) ;  /* 0x0000015000007945 */ /* 0x000fe20003800000 */
[--C-:B0-----:R-:W-:Y:S02]  /*0050*/  SHF.R.U32.HI R0, RZ, 0x5, R4.reuse ;  /* 0x00000005ff007819 */ /* 0x101fe40000011604 */
[----:B------:R-:W-:-:S03]  /*0060*/  SHF.R.U32.HI R2, RZ, 0x7, R4 ;  /* 0x00000007ff027819 */ /* 0x000fc60000011604 */
[----:B------:R-:W0:Y:S04]  /*0070*/  SHFL.IDX PT, R3, R0, RZ, 0x1f ;  /* 0x00001fff00037589 */ /* 0x000e2800000e0000 */
[----:B------:R-:W1:Y:S01]  /*0080*/  SHFL.IDX PT, R2, R2, RZ, 0x1f ;  /* 0x00001fff02027589 */ /* 0x000e6200000e0000 */
[----:B0-----:R-:W-:Y:S02]  /*0090*/  R2UR UR9, R3 ;  /* 0x00000000030972ca */ /* 0x001fe400000e0000 */
[----:B-1----:R-:W-:-:S11]  /*00a0*/  R2UR UR5, R2 ;  /* 0x00000000020572ca */ /* 0x002fd600000e0000 */
[----:B------:R-:W-:Y:S02]  /*00b0*/  USHF.R.S32.HI UR4, URZ, 0x1f, UR9 ;  /* 0x0000001f3f047899 */ /* 0x000fe40008011409 */
[----:B------:R-:W-:Y:S02]  /*00c0*/  ISETP.NE.OR P0, PT, RZ, UR9, !P0 ;  /* 0x00000009ff007c0c */ /* 0x000fe4000c705670 */
[----:B------:R-:W-:-:S04]  /*00d0*/  ULEA.HI UR4, UR4, UR9, URZ, 0x2 ;  /* 0x0000000904047291 */ /* 0x000fc8000f8f103f */
[----:B------:R-:W-:-:S04]  /*00e0*/  ULOP3.LUT UR4, UR4, 0xfffffffc, URZ, 0xc0, !UPT ;  /* 0xfffffffc04047892 */ /* 0x000fc8000f8ec03f */
[----:B------:R-:W-:-:S03]  /*00f0*/  UIADD3 UR9, UR9, -UR4, URZ ;  /* 0x8000000409097290 */ /* 0x000fc6000fffe03f */
[----:B------:R-:W-:Y:S09]  /*0100*/  @P0 BRA `(.L_x_1) ;  /* 0x0000000000200947 */ /* 0x000ff20003800000 */
[----:B------:R-:W-:Y:S02]  /*0110*/  ULDC.64 UR6, c[0x0][0x198] ;  /* 0x0000660000067ab9 */ /* 0x000fe40000000a00 */
[----:B------:R-:W-:Y:S02]  /*0120*/  UIADD3 UR10, UP0, UR6, 0xf0, URZ ;  /* 0x000000f0060a7890 */ /* 0x000fe4000ff1e03f */
[----:B------:R-:W-:Y:S02]  /*0130*/  UIADD3 UR6, UP1, UR6, 0x1f0, URZ ;  /* 0x000001f006067890 */ /* 0x000fe4000ff3e03f */
[----:B------:R-:W-:Y:S02]  /*0140*/  UIADD3.X UR11, URZ, UR7, URZ, UP0, !UPT ;  /* 0x000000073f0b7290 */ /* 0x000fe400087fe43f */
[----:B------:R-:W-:-:S07]  /*0150*/  UIADD3.X UR7, URZ, UR7, URZ, UP1, !UPT ;  /* 0x000000073f077290 */ /* 0x000fce0008ffe43f */
[----:B------:R0:W-:Y:S02]  /*0160*/  UTMACCTL.PF [UR10] ;  /* 0x000000000a0079b9 */ /* 0x0001e40008040000 */
[----:B------:R0:W-:Y:S02]  /*0170*/  UTMACCTL.PF [UR6] ;  /* 0x00000000060079b9 */ /* 0x0001e40008040000 */
[----:B0-----:R-:W-:Y:S01]  /*0180*/  NOP ;  /* 0x0000000000007918 */ /* 0x001fe20000000000 */
.L_x_1:
[----:B------:R-:W-:Y:S05]  /*0190*/  BSYNC B0 ;  /* 0x0000000000007941 */ /* 0x000fea0003800000 */
.L_x_0:
[----:B------:R-:W0:Y:S01]  /*01a0*/  SHFL.IDX PT, R2, R0, RZ, 0x1f ;  /* 0x00001fff00027589 */ /* 0x000e2200000e0000 */
[----:B------:R-:W-:Y:S01]  /*01b0*/  UISETP.NE.AND UP0, UPT, UR9, 0x3, UPT ;  /* 0x000000030900788c */ /* 0x000fe2000bf05270 */
[----:B------:R-:W-:Y:S01]  /*01c0*/  ISETP.NE.AND P1, PT, RZ, UR5, PT ;  /* 0x00000005ff007c0c */ /* 0x000fe2000bf25270 */
[----:B------:R-:W-:Y:S02]  /*01d0*/  UIADD3 UR16, UR5, -0x1, URZ ;  /* 0xffffffff05107890 */ /* 0x000fe4000fffe03f */
[----:B------:R-:W-:Y:S02]  /*01e0*/  UISETP.EQ.OR UP0, UPT, UR9, URZ, !UP0 ;  /* 0x0000003f0900728c */ /* 0x000fe4000c702670 */
[----:B------:R-:W-:Y:S02]  /*01f0*/  UISETP.GE.U32.AND UP1, UPT, UR16, 0x2, UPT ;  /* 0x000000021000788c */ /* 0x000fe4000bf26070 */
[----:B------:R-:W-:-:S04]  /*0200*/  UISETP.EQ.AND UP0, UPT, UR5, URZ, UP0 ;  /* 0x0000003f0500728c */ /* 0x000fc80008702270 */
[----:B------:R-:W-:-:S04]  /*0210*/  USEL UR40, URZ, 0x1, !UP0 ;  /* 0x000000013f287887 */ /* 0x000fc8000c000000 */
[----:B------:R-:W-:Y:S01]  /*0220*/  USEL UR40, UR40, 0x2, UP1 ;  /* 0x0000000228287887 */ /* 0x000fe20008800000 */
[----:B0-----:R-:W-:-:S13]  /*0230*/  ISETP.NE.AND P0, PT, R2, RZ, PT ;  /* 0x000000ff0200720c */ /* 0x001fda0003f05270 */
[----:B------:R-:W-:Y:S05]  /*0240*/  @P0 BRA `(.L_x_2) ;  /* 0x0000000000500947 */ /* 0x000fea0003800000 */
[----:B------:R-:W0:Y:S01]  /*0250*/  S2UR UR8, SR_CgaCtaId ;  /* 0x00000000000879c3 */ /* 0x000e220000008800 */
[----:B------:R-:W-:Y:S01]  /*0260*/  UMOV UR4, 0x400 ;  /* 0x0000040000047882 */ /* 0x000fe20000000000 */
[----:B------:R-:W-:Y:S01]  /*0270*/  UMOV UR5, 0x1 ;  /* 0x0000000100057882 */ /* 0x000fe20000000000 */
[----:B------:R-:W-:Y:S01]  /*0280*/  UMOV UR6, 0x6 ;  /* 0x0000000600067882 */ /* 0x000fe20000000000 */
[----:B------:R-:W-:Y:S01]  /*0290*/  ELECT P0, URZ, PT ;  /* 0x00000000003f782f */ /* 0x000fe20003800000 */
[----:B------:R-:W-:-:S04]  /*02a0*/  UIADD3 UR6, -UR6, 0x100000, URZ ;  /* 0x0010000006067890 */ /* 0x000fc8000fffe13f */
[----:B------:R-:W-:Y:S02]  /*02b0*/  USHF.L.U32 UR7, UR6, 0xb, URZ ;  /* 0x0000000b06077899 */ /* 0x000fe4000800063f */
[----:B------:R-:W-:Y:S02]  /*02c0*/  USHF.L.U32 UR6, UR6, 0x1, URZ ;  /* 0x0000000106067899 */ /* 0x000fe4000800063f */
[----:B0-----:R-:W-:Y:S02]  /*02d0*/  ULEA UR8, UR8, UR4, 0x18 ;  /* 0x0000000408087291 */ /* 0x001fe4000f8ec03f */
[----:B------:R-:W-:-:S04]  /*02e0*/  UIADD3 UR4, -UR5, 0x100000, URZ ;  /* 0x0010000005047890 */ /* 0x000fc8000fffe13f */
[----:B------:R-:W-:Y:S02]  /*02f0*/  USHF.L.U32 UR5, UR4, 0xb, URZ ;  /* 0x0000000b04057899 */ /* 0x000fe4000800063f */
[----:B------:R-:W-:Y:S01]  /*0300*/  USHF.L.U32 UR4, UR4, 0x1, URZ ;  /* 0x0000000104047899 */ /* 0x000fe2000800063f */
[----:B------:R-:W0:Y:S11]  /*0310*/  FENCE.VIEW.ASYNC.S ;  /* 0x00000000000073c6 */ /* 0x000e360000000000 */
[----:B0-----:R0:W1:Y:S01]  /*0320*/  SYNCS.EXCH.64 URZ, [UR8], UR4 ;  /* 0x00000004083f75b2 */ /* 0x0010620008000100 */
[----:B------:R0:W2:Y:S01]  /*0330*/  SYNCS.EXCH.64 URZ, [UR8+0x18], UR6 ;  /* 0x00001806083f75b2 */ /* 0x0000a20008000100 */
[----:B------:R0:W3:Y:S01]  /*0340*/  SYNCS.EXCH.64 URZ, [UR8+0x8], UR4 ;  /* 0x00000804083f75b2 */ /* 0x0000e20008000100 */
[----:B------:R0:W4:Y:S01]  /*0350*/  SYNCS.EXCH.64 URZ, [UR8+0x20], UR6 ;  /* 0x00002006083f75b2 */ /* 0x0001220008000100 */
[----:B------:R0:W0:Y:S01]  /*0360*/  SYNCS.EXCH.64 URZ, [UR8+0x10], UR4 ;  /* 0x00001004083f75b2 */ /* 0x0000220008000100 */
[----:B------:R0:W0:Y:S01]  /*0370*/  SYNCS.EXCH.64 URZ, [UR8+0x28], UR6 ;  /* 0x00002806083f75b2 */ /* 0x0000220008000100 */
[----:B------:R-:W-:Y:S01]  /*0380*/  NOP ;  /* 0x0000000000007918 */ /* 0x000fe20000000000 */
.L_x_2:
[----:B------:R-:W5:Y:S01]  /*0390*/  S2UR UR13, SR_CTAID.X ;  /* 0x00000000000d79c3 */ /* 0x000f620000002500 */
[----:B------:R-:W-:Y:S01]  /*03a0*/  SHF.R.S32.HI R3, RZ, 0x1f, R4 ;  /* 0x0000001fff037819 */ /* 0x000fe20000011404 */
[----:B------:R5:W1:Y:S01]  /*03b0*/  SHFL.IDX PT, R6, R0, RZ, 0x1f ;  /* 0x00001fff00067589 */ /* 0x000a6200000e0000 */
[----:B0-----:R-:W-:Y:S01]  /*03c0*/  ULDC UR4, c[0x0][0x150] ;  /* 0x0000540000047ab9 */ /* 0x001fe20000000800 */
[----:B------:R-:W-:Y:S02]  /*03d0*/  ELECT P0, URZ, PT ;  /* 0x00000000003f782f */ /* 0x000fe40003800000 */
[----:B------:R-:W-:Y:S01]  /*03e0*/  LEA.HI R3, R3, R4, RZ, 0x7 ;  /* 0x0000000403037211 */ /* 0x000fe200078f38ff */
[----:B------:R-:W-:Y:S01]  /*03f0*/  ULDC UR5, c[0x0][0x154] ;  /* 0x0000550000057ab9 */ /* 0x000fe20000000800 */
[----:B------:R-:W-:Y:S01]  /*0400*/  SHF.R.S32.HI R7, RZ, 0x1f, R2 ;  /* 0x0000001fff077819 */ /* 0x000fe20000011402 */
[----:B------:R-:W0:Y:S01]  /*0410*/  S2UR UR10, SR_CTAID.Y ;  /* 0x00000000000a79c3 */ /* 0x000e220000002600 */
[----:B------:R-:W-:Y:S01]  /*0420*/  LOP3.LUT R3, R3, 0xffffff80, RZ, 0xc0, !PT ;  /* 0xffffff8003037812 */ /* 0x000fe200078ec0ff */
[----:B------:R-:W-:Y:S01]  /*0430*/  ULDC UR8, c[0x0][0x144] ;  /* 0x0000510000087ab9 */ /* 0x000fe20000000800 */
[----:B------:R-:W-:Y:S01]  /*0440*/  LEA.HI R7, R7, R2, RZ, 0x2 ;  /* 0x0000000207077211 */ /* 0x000fe200078f10ff */
[----:B------:R-:W-:Y:S01]  /*0450*/  NOP ;  /* 0x0000000000007918 */ /* 0x000fe20000000000 */
[----:B------:R-:W-:Y:S01]  /*0460*/  NOP ;  /* 0x0000000000007918 */ /* 0x000fe20000000000 */
[----:B------:R-:W-:Y:S01]  /*0470*/  IMAD.IADD R3, R4, 0x1, -R3 ;  /* 0x0000000104037824 */ /* 0x000fe200078e0a03 */
[----:B------:R-:W-:Y:S01]  /*0480*/  LOP3.LUT R7, R7, 0x3ffffffc, RZ, 0xc0, !PT ;  /* 0x3ffffffc07077812 */ /* 0x000fe200078ec0ff */
[----:B------:R-:W-:Y:S01]  /*0490*/  ULDC UR11, c[0x0][0x148] ;  /* 0x00005200000b7ab9 */ /* 0x000fe20000000800 */
[----:B------:R-:W-:-:S02]  /*04a0*/  IMAD.MOV.U32 R17, RZ, RZ, 0x1 ;  /* 0x00000001ff117424 */ /* 0x000fc400078e00ff */
[----:B------:R-:W-:Y:S01]  /*04b0*/  SHF.R.S32.HI R4, RZ, 0x1f, R3 ;  /* 0x0000001fff047819 */ /* 0x000fe20000011403 */
[----:B------:R-:W-:-:S03]  /*04c0*/  IMAD.IADD R2, R2, 0x1, -R7 ;  /* 0x0000000102027824 */ /* 0x000fc600078e0a07 */
[----:B------:R-:W-:Y:S02]  /*04d0*/  LEA.HI R4, R4, R3, RZ, 0x3 ;  /* 0x0000000304047211 */ /* 0x000fe400078f18ff */
[----:B-----5:R-:W-:Y:S02]  /*04e0*/  I2FP.F32.U32 R5, UR13 ;  /* 0x0000000d00057c45 */ /* 0x020fe40008201000 */
[--C-:B------:R-:W-:Y:S02]  /*04f0*/  SHF.R.S32.HI R0, RZ, 0x3, R4.reuse ;  /* 0x00000003ff007819 */ /* 0x100fe40000011404 */
[----:B-1----:R-:W-:Y:S01]  /*0500*/  ISETP.NE.OR P0, PT, R6, RZ, !P0 ;  /* 0x000000ff0600720c */ /* 0x002fe20004705670 */
[----:B------:R-:W-:Y:S01]  /*0510*/  FMUL R8, R5, UR4 ;  /* 0x0000000405087c20 */ /* 0x000fe20008400000 */
[----:B------:R-:W-:-:S04]  /*0520*/  SHF.R.S32.HI R5, RZ, 0x1f, R4 ;  /* 0x0000001fff057819 */ /* 0x000fc80000011404 */
[----:B------:R-:W-:Y:S01]  /*0530*/  LEA.HI R5, R5, R0, RZ, 0x2 ;  /* 0x0000000005057211 */ /* 0x000fe200078f10ff */
[----:B------:R-:W1:Y:S03]  /*0540*/  F2I.U32.TRUNC.NTZ R8, R8 ;  /* 0x0000000800087305 */ /* 0x000e66000020f000 */
[----:B------:R-:W-:-:S03]  /*0550*/  LOP3.LUT R5, R5, 0xfffffffc, RZ, 0xc0, !PT ;  /* 0xfffffffc05057812 */ /* 0x000fc600078ec0ff */
[----:B------:R-:W-:Y:S01]  /*0560*/  VOTEU.ALL UP0, P0 ;  /* 0x00000000003f7886 */ /* 0x000fe20000000000 */
[----:B------:R-:W-:Y:S01]  /*0570*/  VOTEU.ALL UP1, P0 ;  /* 0x00000000003f7886 */ /* 0x000fe20000020000 */
[----:B------:R-:W-:Y:S01]  /*0580*/  IMAD.IADD R5, R0, 0x1, -R5 ;  /* 0x0000000100057824 */ /* 0x000fe200078e0a05 */
[----:B0-----:R-:W-:Y:S02]  /*0590*/  I2FP.F32.U32 R0, UR10 ;  /* 0x0000000a00007c45 */ /* 0x001fe40008201000 */
[----:B------:R-:W0:Y:S01]  /*05a0*/  @!UP0 S2UR UR7, SR_CgaCtaId ;  /* 0x00000000000789c3 */ /* 0x000e220000008800 */
[----:B------:R-:W-:Y:S01]  /*05b0*/  @!UP0 UMOV UR6, 0x400 ;  /* 0x0000040000068882 */ /* 0x000fe20000000000 */
[----:B------:R-:W-:Y:S01]  /*05c0*/  LEA R2, R2, R5, 0x2 ;  /* 0x0000000502027211 */ /* 0x000fe200078e10ff */
[----:B------:R-:W-:Y:S01]  /*05d0*/  FMUL R4, R0, UR5 ;  /* 0x0000000500047c20 */ /* 0x000fe20008400000 */
[----:B-1----:R-:W-:Y:S02]  /*05e0*/  R2UR UR4, R8 ;  /* 0x00000000080472ca */ /* 0x002fe400000e0000 */
[----:B------:R-:W-:-:S03]  /*05f0*/  LEA.HI R0, R2, R2, RZ, 0x1 ;  /* 0x0000000202007211 */ /* 0x000fc600078f08ff */
[----:B------:R-:W1:Y:S01]  /*0600*/  F2I.U32.TRUNC.NTZ R4, R4 ;  /* 0x0000000400047305 */ /* 0x000e62000020f000 */
[----:B------:R-:W-:-:S05]  /*0610*/  LOP3.LUT R5, R0, 0xfffffffe, RZ, 0xc0, !PT ;  /* 0xfffffffe00057812 */ /* 0x000fca00078ec0ff */
[----:B------:R-:W-:Y:S02]  /*0620*/  IMAD.IADD R5, R2, 0x1, -R5 ;  /* 0x0000000102057824 */ /* 0x000fe400078e0a05 */
[----:B------:R-:W-:-:S04]  /*0630*/  UIADD3 UR4, -UR4, URZ, URZ ;  /* 0x0000003f04047290 */ /* 0x000fc8000fffe13f */
[----:B------:R-:W-:Y:S01]  /*0640*/  UIMAD UR8, UR8, UR4, UR13 ;  /* 0x00000004080872a4 */ /* 0x000fe2000f8e020d */
[----:B-1----:R-:W-:Y:S02]  /*0650*/  R2UR UR12, R4 ;  /* 0x00000000040c72ca */ /* 0x002fe400000e0000 */
[----:B------:R-:W-:Y:S01]  /*0660*/  UMOV UR4, 0x20 ;  /* 0x0000002000047882 */ /* 0x000fe20000000000 */
[----:B------:R-:W1:Y:S02]  /*0670*/  LDC R4, c[0x0][0x140] ;  /* 0x00005000ff047b82 */ /* 0x000e640000000800 */
[----:B------:R-:W-:Y:S01]  /*0680*/  ISETP.NE.AND P3, PT, R5, UR8, PT ;  /* 0x0000000805007c0c */ /* 0x000fe2000bf65270 */
[----:B------:R-:W-:-:S04]  /*0690*/  @!UP0 UIADD3 UR4, -UR4, 0x100000, URZ ;  /* 0x0010000004048890 */ /* 0x000fc8000fffe13f */
[----:B------:R-:W-:Y:S02]  /*06a0*/  @!UP0 USHF.L.U32 UR5, UR4, 0xb, URZ ;  /* 0x0000000b04058899 */ /* 0x000fe4000800063f */
[----:B------:R-:W-:Y:S01]  /*06b0*/  @!UP0 USHF.L.U32 UR4, UR4, 0x1, URZ ;  /* 0x0000000104048899 */ /* 0x000fe2000800063f */
[C---:B------:R-:W-:Y:S01]  /*06c0*/  IMAD.SHL.U32 R5, R2.reuse, 0x4, RZ ;  /* 0x0000000402057824 */ /* 0x040fe200078e00ff */
[----:B0-----:R-:W-:Y:S01]  /*06d0*/  @!UP0 ULEA UR6, UR7, UR6, 0x18 ;  /* 0x0000000607068291 */ /* 0x001fe2000f8ec03f */
[----:B------:R-:W-:Y:S01]  /*06e0*/  VOTEU.ALL UP0, P0 ;  /* 0x00000000003f7886 */ /* 0x000fe20000000000 */
[----:B------:R-:W-:Y:S02]  /*06f0*/  LOP3.LUT P0, RZ, R3, 0x7, RZ, 0xc0, !PT ;  /* 0x0000000703ff7812 */ /* 0x000fe4000780c0ff */
[----:B------:R-:W-:Y:S01]  /*0700*/  LOP3.LUT R152, R2, 0xc, R5, 0x78, !PT ;  /* 0x0000000c02987812 */ /* 0x000fe200078e7805 */
[----:B------:R-:W-:-:S03]  /*0710*/  UIADD3 UR12, -UR12, URZ, URZ ;  /* 0x0000003f0c0c7290 */ /* 0x000fc6000fffe13f */
[C---:B------:R-:W-:Y:S02]  /*0720*/  ISETP.LT.U32.AND P0, PT, R152.reuse, 0x4, !P0 ;  /* 0x000000049800780c */ /* 0x040fe40004701070 */
[----:B------:R-:W-:Y:S01]  /*0730*/  @P3 LEA.HI R0, R152, R152, RZ, 0x1 ;  /* 0x0000009898003211 */ /* 0x000fe200078f08ff */
[----:B------:R-:W0:Y:S02]  /*0740*/  FENCE.VIEW.ASYNC.S ;  /* 0x00000000000073c6 */ /* 0x000e240000000000 */
[----:B0-----:R-:W0:Y:S01]  /*0750*/  @!UP0 SYNCS.EXCH.64 URZ, [UR6+0x40], UR4 ;  /* 0x00004004063f85b2 */ /* 0x001e220008000100 */
[----:B------:R-:W-:Y:S02]  /*0760*/  @P3 SHF.R.S32.HI R0, RZ, 0x1, R0 ;  /* 0x00000001ff003819 */ /* 0x000fe40000011400 */
[----:B-1----:R-:W-:Y:S01]  /*0770*/  ISETP.EQ.U32.AND P2, PT, R4, 0x1, PT ;  /* 0x000000010400780c */ /* 0x002fe20003f42070 */
[----:B------:R1:W0:Y:S01]  /*0780*/  @!UP1 SYNCS.EXCH.64 URZ, [UR6+0x48], UR4 ;  /* 0x00004804063f95b2 */ /* 0x0002220008000100 */
[----:B------:R-:W-:Y:S01]  /*0790*/  NOP ;  /* 0x0000000000007918 */ /* 0x000fe20000000000 */
[----:B-1----:R-:W-:-:S06]  /*07a0*/  UIMAD UR4, UR11, UR12, UR10 ;  /* 0x0000000c0b0472a4 */ /* 0x002fcc000f8e020a */
[----:B------:R-:W-:Y:S02]  /*07b0*/  @P3 ISETP.NE.AND P4, PT, R0, UR4, PT ;  /* 0x0000000400003c0c */ /* 0x000fe4000bf85270 */
[----:B------:R-:W-:Y:S02]  /*07c0*/  SEL R0, RZ, 0x1, !P0 ;  /* 0x00000001ff007807 */ /* 0x000fe40004000000 */
[----:B------:R-:W-:-:S04]  /*07d0*/  @P3 SEL R17, RZ, 0x1, P4 ;  /* 0x00000001ff113807 */ /* 0x000fc80002000000 */
[----:B------:R-:W-:Y:S01]  /*07e0*/  LOP3.LUT R17, R17, R0, RZ, 0xc0, !PT ;  /* 0x0000000011117212 */ /* 0x000fe200078ec0ff */
[----:B------:R-:W-:Y:S06]  /*07f0*/  @!P2 BRA `(.L_x_3) ;  /* 0x000000000008a947 */ /* 0x000fec0003800000 */
[----:B0-234-:R-:W-:Y:S01]  /*0800*/  UCGABAR_ARV ;  /* 0x00000000000079c7 */ /* 0x01dfe20008000000 */
[----:B------:R-:W-:Y:S05]  /*0810*/  BRA `(.L_x_4) ;  /* 0x0000000000047947 */ /* 0x000fea0003800000 */
.L_x_3:
[----:B0-234-:R-:W-:Y:S01]  /*0820*/  NOP ;  /* 0x0000000000007918 */ /* 0x01dfe20000000000 */
.L_x_4:
[----:B------:R-:W-:Y:S01]  /*0830*/  ULDC UR4, c[0x0][0x65c] ;  /* 0x0001970000047ab9 */ /* 0x000fe20000000800 */
[----:B------:R-:W-:Y:S01]  /*0840*/  UMOV UR5, URZ ;  /* 0x0000003f00057c82 */ /* 0x000fe20008000000 */
[----:B------:R-:W-:-:S03]  /*0850*/  UISETP.NE.AND UP0, UPT, UR4, 0x1, UPT ;  /* 0x000000010400788c */ /* 0x000fc6000bf05270 */
[----:B------:R-:W-:Y:S01]  /*0860*/  UMOV UR4, UR13 ;  /* 0x0000000d00047c82 */ /* 0x000fe20008000000 */
[----:B------:R-:W-:Y:S02]  /*0870*/  UP2UR UR45, UPR, URZ, 0x1 ;  /* 0x000000013f2d7883 */ /* 0x000fe40008000000 */
[----:B------:R-:W-:Y:S02]  /*0880*/  PLOP3.LUT P0, PT, PT, PT, UP0, 0x80, 0x0 ;  /* 0x000000000000781c */ /* 0x000fe40003f0f008 */
[----:B------:R-:W-:Y:S02]  /*0890*/  PLOP3.LUT P3, PT, PT, PT, UP0, 0x80, 0x0 ;  /* 0x000000000000781c */ /* 0x000fe40003f6f008 */
[----:B------:R-:W-:Y:S01]  /*08a0*/  PLOP3.LUT P5, PT, PT, PT, UP0, 0x80, 0x0 ;  /* 0x000000000000781c */ /* 0x000fe20003faf008 */
[----:B------:R-:W-:Y:S01]  /*08b0*/  @UP0 ULDC UR14, c[0x0][0x10] ;  /* 0x00000400000e0ab9 */ /* 0x000fe20000000800 */
[----:B------:R-:W-:Y:S01]  /*08c0*/  @UP0 UMOV UR6, UR10 ;  /* 0x0000000a00060c82 */ /* 0x000fe20008000000 */
[----:B------:R-:W-:Y:S01]  /*08d0*/  @UP0 UMOV UR7, URZ ;  /* 0x0000003f00070c82 */ /* 0x000fe20008000000 */
[----:B------:R-:W-:Y:S01]  /*08e0*/  PLOP3.LUT P4, PT, PT, PT, UP0, 0x80, 0x0 ;  /* 0x000000000000781c */ /* 0x000fe20003f8f008 */
[----:B------:R-:W-:-:S03]  /*08f0*/  @UP0 UIMAD.WIDE.U32 UR14, UR13, UR14, UR6 ;  /* 0x0000000e0d0e02a5 */ /* 0x000fc6000f8e0006 */
[----:B------:R-:W-:Y:S01]  /*0900*/  @!UP0 ULDC UR7, c[0x0][0xc] ;  /* 0x0000030000078ab9 */ /* 0x000fe20000000800 */
[----:B------:R-:W-:Y:S01]  /*0910*/  @UP0 UMOV UR6, URZ ;  /* 0x0000003f00060c82 */ /* 0x000fe20008000000 */
[----:B------:R-:W-:Y:S01]  /*0920*/  @!UP0 UIMAD.WIDE.U32 UR4, UR10, UR7, UR4 ;  /* 0x000000070a0482a5 */ /* 0x000fe2000f8e0004 */
[----:B------:R-:W-:Y:S01]  /*0930*/  IMAD.U32 R2, RZ, RZ, UR14 ;  /* 0x0000000eff027e24 */ /* 0x000fe2000f8e00ff */
[----:B------:R-:W-:Y:S02]  /*0940*/  @UP0 UIADD3 UR6, UR15, UR6, URZ ;  /* 0x000000060f060290 */ /* 0x000fe4000fffe03f */
[----:B------:R-:W-:Y:S01]  /*0950*/  MOV R3, UR15 ;  /* 0x0000000f00037c02 */ /* 0x000fe20008000f00 */
[----:B------:R-:W-:Y:S01]  /*0960*/  @P0 IMAD.MOV.U32 R7, RZ, RZ, R2 ;  /* 0x000000ffff070224 */ /* 0x000fe200078e0002 */
[----:B------:R-:W-:Y:S01]  /*0970*/  MOV R4, UR4 ;  /* 0x0000000400047c02 */ /* 0x000fe20008000f00 */
[----:B------:R-:W-:Y:S02]  /*0980*/  IMAD.U32 R5, RZ, RZ, UR5 ;  /* 0x00000005ff057e24 */ /* 0x000fe4000f8e00ff */
[----:B------:R-:W-:-:S02]  /*0990*/  IMAD.U32 R2, RZ, RZ, UR4 ;  /* 0x00000004ff027e24 */ /* 0x000fc4000f8e00ff */
[----:B------:R-:W-:Y:S02]  /*09a0*/  @P3 IMAD.U32 R6, RZ, RZ, UR6 ;  /* 0x00000006ff063e24 */ /* 0x000fe4000f8e00ff */
[----:B------:R-:W-:Y:S02]  /*09b0*/  @!P5 IMAD.MOV.U32 R6, RZ, RZ, R5 ;  /* 0x000000ffff06d224 */ /* 0x000fe400078e0005 */
[----:B------:R-:W-:Y:S02]  /*09c0*/  @!P4 IMAD.MOV.U32 R7, RZ, RZ, R2 ;  /* 0x000000ffff07c224 */ /* 0x000fe400078e0002 */
[----:B------:R-:W-:Y:S01]  /*09d0*/  IMAD.U32 R3, RZ, RZ, UR5 ;  /* 0x00000005ff037e24 */ /* 0x000fe2000f8e00ff */
[----:B------:R0:W-:Y:S04]  /*09e0*/  STL [R1+0x200], R6 ;  /* 0x0002000601007387 */ /* 0x0001e80000100800 */
[----:B------:R0:W-:Y:S01]  /*09f0*/  STL [R1+0x204], R7 ;  /* 0x0002040701007387 */ /* 0x0001e20000100800 */
[----:B------:R-:W-:Y:S05]  /*0a00*/  @!P2 BRA `(.L_x_5) ;  /* 0x00000000000ca947 */ /* 0x000fea0003800000 */
[----:B------:R-:W-:Y:S01]  /*0a10*/  UCGABAR_WAIT ;  /* 0x0000000000007dc7 */ /* 0x000fe20008000000 */
[----:B------:R-:W-:Y:S01]  /*0a20*/  CCTL.IVALL ;  /* 0x00000000ff00798f */ /* 0x000fe20002000000 */
[----:B------:R-:W-:Y:S05]  /*0a30*/  BRA `(.L_x_6) ;  /* 0x0000000000047947 */ /* 0x000fea0003800000 */
.L_x_5:
[----:B------:R-:W-:Y:S06]  /*0a40*/  BAR.SYNC.DEFER_BLOCKING 0x0 ;  /* 0x0000000000007b1d */ /* 0x000fec0000010000 */
.L_x_6:
[----:B------:R-:W-:Y:S05]  /*0a50*/  @!P1 BRA `(.L_x_7) ;  /* 0x0000019800189947 */ /* 0x000fea0003800000 */
[----:B------:R-:W-:-:S06]  /*0a60*/  UISETP.GT.U32.AND UP0, UPT, UR16, 0x1, UPT ;  /* 0x000000011000788c */ /* 0x000fcc000bf04070 */
[----:B------:R-:W-:-:S13]  /*0a70*/  PLOP3.LUT P0, PT, PT, PT, UP0, 0x80, 0x0 ;  /* 0x000000000000781c */ /* 0x000fda0003f0f008 */
[----:B------:R-:W-:Y:S05]  /*0a80*/  @P0 EXIT ;  /* 0x000000000000094d */ /* 0x000fea0003800000 */
[----:B------:R-:W-:Y:S01]  /*0a90*/  ULDC.64 UR4, c[0x0][0x650] ;  /* 0x0001940000047ab9 */ /* 0x000fe20000000a00 */
[----:B------:R-:W-:Y:S01]  /*0aa0*/  UMOV UR41, 0xffffffff ;  /* 0xffffffff00297882 */ /* 0x000fe20000000000 */
[----:B------:R-:W-:Y:S01]  /*0ab0*/  ISETP.GE.U32.AND P0, PT, R7, UR4, PT ;  /* 0x0000000407007c0c */ /* 0x000fe2000bf06070 */
[----:B------:R-:W-:Y:S01]  /*0ac0*/  UMOV UR42, 0xffffffff ;  /* 0xffffffff002a7882 */ /* 0x000fe20000000000 */
[----:B------:R-:W-:Y:S01]  /*0ad0*/  UMOV UR43, 0xffffffff ;  /* 0xffffffff002b7882 */ /* 0x000fe20000000000 */
[----:B------:R-:W-:Y:S02]  /*0ae0*/  PRMT R0, RZ, 0x7610, R0 ;  /* 0x00007610ff007816 */ /* 0x000fe40000000000 */
[----:B------:R-:W-:-:S13]  /*0af0*/  ISETP.GE.U32.AND.EX P0, PT, R6, UR5, PT, P0 ;  /* 0x0000000506007c0c */ /* 0x000fda000bf06100 */
[----:B------:R-:W-:Y:S05]  /*0b00*/  @P0 BRA `(.L_x_8) ;  /* 0x0000000400480947 */ /* 0x000fea0003800000 */
[----:B------:R-:W-:Y:S01]  /*0b10*/  ULDC.64 UR16, c[0x0][0x628] ;  /* 0x00018a0000107ab9 */ /* 0x000fe20000000a00 */
[C---:B------:R-:W-:Y:S01]  /*0b20*/  R2UR UR19, R7.reuse ;  /* 0x00000000071372ca */ /* 0x040fe200000e0000 */
[----:B------:R-:W-:Y:S01]  /*0b30*/  ULDC UR18, c[0x0][0x630] ;  /* 0x00018c0000127ab9 */ /* 0x000fe20000000800 */
[----:B------:R-:W-:Y:S02]  /*0b40*/  ISETP.NE.U32.AND P0, PT, RZ, UR16, PT ;  /* 0x00000010ff007c0c */ /* 0x000fe4000bf05070 */
[----:B------:R-:W-:Y:S02]  /*0b50*/  R2UR UR4, R7 ;  /* 0x00000000070472ca */ /* 0x000fe400000e0000 */
[----:B------:R-:W-:Y:S02]  /*0b60*/  ISETP.NE.AND.EX P0, PT, RZ, UR17, PT, P0 ;  /* 0x00000011ff007c0c */ /* 0x000fe4000bf05300 */
[----:B------:R-:W-:-:S11]  /*0b70*/  R2UR UR5, R6 ;  /* 0x00000000060572ca */ /* 0x000fd600000e0000 */
[----:B------:R-:W-:Y:S05]  /*0b80*/  @!P0 BRA `(.L_x_9) ;  /* 0x0000000000308947 */ /* 0x000fea0003800000 */
[----:B------:R-:W-:Y:S01]  /*0b90*/  R2UR UR4, R7 ;  /* 0x00000000070472ca */ /* 0x000fe200000e0000 */
[----:B------:R-:W-:Y:S01]  /*0ba0*/  ULDC UR9, c[0x0][0x634] ;  /* 0x00018d0000097ab9 */ /* 0x000fe20000000800 */
[----:B------:R-:W-:-:S11]  /*0bb0*/  R2UR UR13, R6 ;  /* 0x00000000060d72ca */ /* 0x000fd600000e0000 */
[----:B------:R-:W-:-:S04]  /*0bc0*/  UIADD3 UR9, UP0, UR4, UR9, URZ ;  /* 0x0000000904097290 */ /* 0x000fc8000ff1e03f */
[----:B------:R-:W-:-:S04]  /*0bd0*/  UIADD3.X UR13, URZ, UR13, URZ, UP0, !UPT ;  /* 0x0000000d3f0d7290 */ /* 0x000fc800087fe43f */
[----:B------:R-:W-:-:S04]  /*0be0*/  UIMAD.WIDE.U32 UR4, UR13, UR16, URZ ;  /* 0x000000100d0472a5 */ /* 0x000fc8000f8e003f */
[----:B------:R-:W-:Y:S02]  /*0bf0*/  UIMAD.WIDE.U32 UR6, UP0, UR9, UR17, UR4 ;  /* 0x00000011090672a5 */ /* 0x000fe4000f800004 */
[----:B------:R-:W-:Y:S02]  /*0c00*/  UIMAD.WIDE.U32 UR4, UR9, UR16, URZ ;  /* 0x00000010090472a5 */ /* 0x000fe4000f8e003f */
[----:B------:R-:W-:Y:S02]  /*0c10*/  UIADD3.X UR15, URZ, URZ, URZ, UP0, !UPT ;  /* 0x0000003f3f0f7290 */ /* 0x000fe400087fe43f */
[----:B------:R-:W-:Y:S01]  /*0c20*/  UIADD3 URZ, UP0, UR5, UR6, URZ ;  /* 0x00000006053f7290 */ /* 0x000fe2000ff1e03f */
[----:B------:R-:W-:-:S03]  /*0c30*/  UMOV UR14, UR7 ;  /* 0x00000007000e7c82 */ /* 0x000fc60008000000 */
[----:B------:R-:W-:-:S12]  /*0c40*/  UIMAD.WIDE.U32.X UR4, UR13, UR17, UR14, UP0 ;  /* 0x000000110d0472a5 */ /* 0x000fd800080e040e */
.L_x_9:
[----:B------:R-:W-:Y:S01]  /*0c50*/  USHF.R.U64 UR43, UR4, UR18, UR5 ;  /* 0x00000012042b7299 */ /* 0x000fe20008001205 */
[----:B------:R-:W-:Y:S01]  /*0c60*/  R2UR UR7, R6 ;  /* 0x00000000060772ca */ /* 0x000fe200000e0000 */
[----:B------:R-:W-:Y:S02]  /*0c70*/  USHF.R.U32.HI UR4, URZ, UR18, UR5 ;  /* 0x000000123f047299 */ /* 0x000fe40008011605 */
[----:B------:R-:W-:Y:S01]  /*0c80*/  UIADD3 UR5, UP0, URZ, -UR43, URZ ;  /* 0x8000002b3f057290 */ /* 0x000fe2000ff1e03f */
[----:B------:R-:W-:Y:S01]  /*0c90*/  ULDC.64 UR14, c[0x0][0x620] ;  /* 0x00018800000e7ab9 */ /* 0x000fe20000000a00 */
[----:B------:R-:W-:Y:S02]  /*0ca0*/  UMOV UR6, UR19 ;  /* 0x0000001300067c82 */ /* 0x000fe40008000000 */
[----:B------:R-:W-:Y:S01]  /*0cb0*/  UIADD3.X UR4, URZ, ~UR4, URZ, UP0, !UPT ;  /* 0x800000043f047290 */ /* 0x000fe200087fe43f */
[----:B------:R-:W-:Y:S01]  /*0cc0*/  ULDC UR9, c[0x0][0x618] ;  /* 0x0001860000097ab9 */ /* 0x000fe20000000800 */
[----:B------:R-:W-:-:S02]  /*0cd0*/  UIMAD UR12, UR11, UR12, UR10 ;  /* 0x0000000c0b0c72a4 */ /* 0x000fc4000f8e020a */
[----:B------:R-:W-:Y:S02]  /*0ce0*/  UIMAD UR4, UR4, UR14, URZ ;  /* 0x0000000e040472a4 */ /* 0x000fe4000f8e023f */
[----:B------:R-:W-:Y:S02]  /*0cf0*/  UIMAD.WIDE.U32 UR6, UR5, UR14, UR6 ;  /* 0x0000000e050672a5 */ /* 0x000fe4000f8e0006 */
[----:B------:R-:W-:Y:S01]  /*0d00*/  UIMAD UR4, UR5, UR15, UR4 ;  /* 0x0000000f050472a4 */ /* 0x000fe2000f8e0204 */
[----:B------:R-:W-:Y:S01]  /*0d10*/  ULDC UR10, c[0x0][0x608] ;  /* 0x00018200000a7ab9 */ /* 0x000fe20000000800 */
[----:B------:R-:W-:Y:S02]  /*0d20*/  ULDC UR18, c[0x0][0x658] ;  /* 0x0001960000127ab9 */ /* 0x000fe40000000800 */
[----:B------:R-:W-:Y:S01]  /*0d30*/  UIADD3 UR7, UR7, UR4, URZ ;  /* 0x0000000407077290 */ /* 0x000fe2000fffe03f */
[----:B------:R-:W-:Y:S02]  /*0d40*/  UMOV UR11, 0xffffffff ;  /* 0xffffffff000b7882 */ /* 0x000fe40000000000 */
[----:B------:R-:W-:Y:S01]  /*0d50*/  ULDC.64 UR4, c[0x0][0x640] ;  /* 0x0001900000047ab9 */ /* 0x000fe20000000a00 */
[----:B------:R-:W-:Y:S01]  /*0d60*/  USHF.R.U64 UR16, UR6, UR9, UR7 ;  /* 0x0000000906107299 */ /* 0x000fe20008001207 */
[----:B------:R-:W-:Y:S01]  /*0d70*/  ISETP.NE.U32.AND P0, PT, RZ, UR4, PT ;  /* 0x00000004ff007c0c */ /* 0x000fe2000bf05070 */
[----:B------:R-:W-:-:S02]  /*0d80*/  USHF.R.U32.HI UR7, URZ, UR9, UR7 ;  /* 0x000000093f077299 */ /* 0x000fc40008011607 */
[----:B------:R-:W-:Y:S01]  /*0d90*/  USHF.L.U32 UR6, UR11, UR18, URZ ;  /* 0x000000120b067299 */ /* 0x000fe2000800063f */
[----:B------:R-:W-:Y:S01]  /*0da0*/  ISETP.NE.AND.EX P0, PT, RZ, UR5, PT, P0 ;  /* 0x00000005ff007c0c */ /* 0x000fe2000bf05300 */
[----:B------:R-:W-:Y:S02]  /*0db0*/  USHF.R.U64 UR22, UR16, UR10, UR7 ;  /* 0x0000000a10167299 */ /* 0x000fe40008001207 */
[----:B------:R-:W-:Y:S02]  /*0dc0*/  USHF.R.U32.HI UR7, URZ, UR10, UR7 ;  /* 0x0000000a3f077299 */ /* 0x000fe40008011607 */
[----:B------:R-:W-:Y:S02]  /*0dd0*/  UISETP.NE.AND UP1, UPT, UR45, URZ, UPT ;  /* 0x0000003f2d00728c */ /* 0x000fe4000bf25270 */
[----:B------:R-:W-:Y:S01]  /*0de0*/  USHF.R.U64 UR23, UR22, UR18, UR7 ;  /* 0x0000001216177299 */ /* 0x000fe20008001207 */
[----:B------:R-:W-:Y:S01]  /*0df0*/  ULDC UR17, c[0x0][0x600] ;  /* 0x0001800000117ab9 */ /* 0x000fe20000000800 */
[----:B------:R-:W-:-:S02]  /*0e00*/  ULOP3.LUT UR13, URZ, UR6, URZ, 0x33, !UPT ;  /* 0x000000063f0d7292 */ /* 0x000fc4000f8e333f */
[----:B------:R-:W-:Y:S02]  /*0e10*/  UIADD3 UR15, UR17, -0x1, URZ ;  /* 0xffffffff110f7890 */ /* 0x000fe4000fffe03f */
[----:B------:R-:W-:Y:S02]  /*0e20*/  USEL UR12, UR8, UR12, !UP1 ;  /* 0x0000000c080c7287 */ /* 0x000fe4000c800000 */
[----:B------:R-:W-:Y:S01]  /*0e30*/  USHF.R.U32.HI UR7, URZ, UR18, UR7 ;  /* 0x000000123f077299 */ /* 0x000fe20008011607 */
[----:B------:R-:W-:Y:S01]  /*0e40*/  ULDC UR19, c[0x0][0x648] ;  /* 0x0001920000137ab9 */ /* 0x000fe20000000800 */
[----:B------:R-:W-:Y:S01]  /*0e50*/  ULDC UR20, c[0x0][0x638] ;  /* 0x00018e0000147ab9 */ /* 0x000fe20000000800 */
[----:B------:R-:W-:Y:S01]  /*0e60*/  UMOV UR21, 0x1 ;  /* 0x0000000100157882 */ /* 0x000fe20000000000 */
[----:B------:R-:W-:Y:S01]  /*0e70*/  UMOV UR6, UR23 ;  /* 0x0000001700067c82 */ /* 0x000fe20008000000 */
[----:B------:R-:W-:Y:S07]  /*0e80*/  @!P0 BRA `(.L_x_10) ;  /* 0x0000000000308947 */ /* 0x000fee0003800000 */
[----:B------:R-:W-:Y:S02]  /*0e90*/  ULDC UR10, c[0x0][0x64c] ;  /* 0x00019300000a7ab9 */ /* 0x000fe40000000800 */
        /* <DEDUP_REMOVED lines=8> */
[----:B------:R-:W-:-:S07]  /*0f20*/  UIMAD.WIDE.U32.X UR4, UR14, UR5, UR10, UP0 ;  /* 0x000000050e0472a5 */ /* 0x000fce00080e040a */
[----:B------:R-:W-:Y:S01]  /*0f30*/  UMOV UR6, UR4 ;  /* 0x0000000400067c82 */ /* 0x000fe20008000000 */
[----:B------:R-:W-:-:S05]  /*0f40*/  UMOV UR7, UR5 ;  /* 0x0000000500077c82 */ /* 0x000fca0008000000 */
.L_x_10:
[----:B------:R-:W-:Y:S01]  /*0f50*/  USHF.R.U64 UR5, UR6, UR19, UR7 ;  /* 0x0000001306057299 */ /* 0x000fe20008001207 */
[----:B------:R-:W-:Y:S01]  /*0f60*/  IMAD.MOV.U32 R0, RZ, RZ, 0x1 ;  /* 0x00000001ff007424 */ /* 0x000fe200078e00ff */
[----:B------:R-:W-:Y:S02]  /*0f70*/  USHF.L.U32 UR4, UR21, UR18, URZ ;  /* 0x0000001215047299 */ /* 0x000fe4000800063f */
[----:B------:R-:W-:Y:S02]  /*0f80*/  ULOP3.LUT UR13, UR22, UR13, URZ, 0xc0, !UPT ;  /* 0x0000000d160d7292 */ /* 0x000fe4000f8ec03f */
[----:B------:R-:W-:Y:S02]  /*0f90*/  UIADD3 UR6, -UR5, URZ, URZ ;  /* 0x0000003f05067290 */ /* 0x000fe4000fffe13f */
[----:B------:R-:W-:Y:S02]  /*0fa0*/  UIMAD UR13, UR4, UR5, UR13 ;  /* 0x00000005040d72a4 */ /* 0x000fe4000f8e020d */
[----:B------:R-:W-:-:S02]  /*0fb0*/  ULOP3.LUT UR15, UR16, UR15, URZ, 0xc0, !UPT ;  /* 0x0000000f100f7292 */ /* 0x000fc4000f8ec03f */
[----:B------:R-:W-:Y:S01]  /*0fc0*/  UIMAD UR4, UR6, UR20, UR23 ;  /* 0x00000014060472a4 */ /* 0x000fe2000f8e0217 */
[----:B------:R-:W-:Y:S01]  /*0fd0*/  ULDC UR5, c[0x0][0x610] ;  /* 0x0001840000057ab9 */ /* 0x000fe20000000800 */
[----:B------:R-:W-:Y:S02]  /*0fe0*/  UISETP.NE.AND UP0, UPT, UR45, URZ, UPT ;  /* 0x0000003f2d00728c */ /* 0x000fe4000bf05270 */
[----:B------:R-:W-:Y:S02]  /*0ff0*/  UIMAD UR12, UR13, UR5, UR12 ;  /* 0x000000050d0c72a4 */ /* 0x000fe4000f8e020c */
[----:B------:R-:W-:-:S04]  /*1000*/  UIMAD UR4, UR4, UR17, UR15 ;  /* 0x00000011040472a4 */ /* 0x000fc8000f8e020f */
[----:B------:R-:W-:Y:S02]  /*1010*/  USEL UR42, UR4, UR12, !UP0 ;  /* 0x0000000c042a7287 */ /* 0x000fe4000c000000 */
[----:B------:R-:W-:-:S12]  /*1020*/  USEL UR41, UR12, UR4, !UP0 ;  /* 0x000000040c297287 */ /* 0x000fd8000c000000 */
.L_x_8:
[----:B------:R-:W-:-:S08]  /*1030*/  NOP ;  /* 0x0000000000007918 */ /* 0x000fd00000000000 */
[----:B------:R-:W1:Y:S02]  /*1040*/  USETMAXREG.TRY_ALLOC.CTAPOOL UP0, 0xf0 ;  /* 0x000000f0000079c8 */ /* 0x000e640008000600 */
[----:B-1----:R-:W-:-:S13]  /*1050*/  PLOP3.LUT P0, PT, PT, PT, UP0, 0x80, 0x0 ;  /* 0x000000000000781c */ /* 0x002fda0003f0f008 */
[----:B------:R-:W-:Y:S05]  /*1060*/  @!P0 BRA `(.L_x_8) ;  /* 0xfffffffc00f08947 */ /* 0x000fea000383ffff */
[----:B------:R-:W-:Y:S01]  /*1070*/  ULDC.64 UR4, c[0x0][0x598] ;  /* 0x0001660000047ab9 */ /* 0x000fe20000000a00 */
[----:B------:R-:W-:Y:S01]  /*1080*/  ULDC.64 UR36, c[0x0][0x208] ;  /* 0x0000820000247ab9 */ /* 0x000fe20000000a00 */
[----:B------:R-:W-:-:S04]  /*1090*/  ISETP.NE.U32.AND P0, PT, RZ, UR4, PT ;  /* 0x00000004ff007c0c */ /* 0x000fc8000bf05070 */
[----:B------:R-:W-:-:S13]  /*10a0*/  ISETP.NE.AND.EX P0, PT, RZ, UR5, PT, P0 ;  /* 0x00000005ff007c0c */ /* 0x000fda000bf05300 */
[----:B------:R-:W-:Y:S05]  /*10b0*/  @!P0 BRA `(.L_x_11) ;  /* 0x00000000001c8947 */ /* 0x000fea0003800000 */
[----:B------:R-:W1:Y:S02]  /*10c0*/  LDC.64 R2, c[0x0][0x598] ;  /* 0x00016600ff027b82 */ /* 0x000e640000000a00 */
[----:B-1----:R-:W2:Y:S02]  /*10d0*/  LDG.E.64 R2, desc[UR36][R2.64] ;  /* 0x0000002402027981 */ /* 0x002ea4000c1e1b00 */
[----:B--2---:R-:W-:-:S04]  /*10e0*/  ISETP.NE.U32.AND P0, PT, R2, RZ, PT ;  /* 0x000000ff0200720c */ /* 0x004fc80003f05070 */
[----:B------:R-:W-:-:S13]  /*10f0*/  ISETP.NE.AND.EX P0, PT, R3, RZ, PT, P0 ;  /* 0x000000ff0300720c */ /* 0x000fda0003f05300 */
[----:B------:R-:W-:Y:S05]  /*1100*/  @!P0 BRA `(.L_x_11) ;  /* 0x0000000000088947 */ /* 0x000fea0003800000 */
[----:B------:R1:W5:Y:S01]  /*1110*/  LD.E R2, desc[UR36][R2.64] ;  /* 0x0000002402027980 */ /* 0x000362000c101900 */
[----:B------:R-:W-:Y:S05]  /*1120*/  BRA `(.L_x_12) ;  /* 0x0000000000247947 */ /* 0x000fea0003800000 */
.L_x_11:
[----:B------:R-:W-:Y:S02]  /*1130*/  ULDC.64 UR4, c[0x0][0x588] ;  /* 0x0001620000047ab9 */ /* 0x000fe40000000a00 */
[----:B------:R-:W-:-:S04]  /*1140*/  ISETP.NE.U32.AND P0, PT, RZ, UR4, PT ;  /* 0x00000004ff007c0c */ /* 0x000fc8000bf05070 */
[----:B------:R-:W-:-:S13]  /*1150*/  ISETP.NE.AND.EX P0, PT, RZ, UR5, PT, P0 ;  /* 0x00000005ff007c0c */ /* 0x000fda000bf05300 */
[----:B------:R-:W-:Y:S05]  /*1160*/  @!P0 BRA `(.L_x_13) ;  /* 0x00000000000c8947 */ /* 0x000fea0003800000 */
[----:B------:R-:W1:Y:S02]  /*1170*/  LDC.64 R2, c[0x0][0x588] ;  /* 0x00016200ff027b82 */ /* 0x000e640000000a00 */
[----:B-1----:R2:W5:Y:S01]  /*1180*/  LDG.E R2, desc[UR36][R2.64] ;  /* 0x0000002402027981 */ /* 0x002562000c1e1900 */
[----:B------:R-:W-:Y:S05]  /*1190*/  BRA `(.L_x_12) ;  /* 0x0000000000087947 */ /* 0x000fea0003800000 */
.L_x_13:
[----:B------:R-:W-:Y:S02]  /*11a0*/  ULDC UR4, c[0x0][0x580] ;  /* 0x0001600000047ab9 */ /* 0x000fe40000000800 */
[----:B------:R-:W-:-:S07]  /*11b0*/  MOV R2, UR4 ;  /* 0x0000000400027c02 */ /* 0x000fce0008000f00 */
.L_x_12:
[----:B------:R-:W-:Y:S02]  /*11c0*/  ULDC.64 UR4, c[0x0][0x5a0] ;  /* 0x0001680000047ab9 */ /* 0x000fe40000000a00 */
[----:B------:R-:W-:-:S04]  /*11d0*/  ISETP.NE.U32.AND P0, PT, RZ, UR4, PT ;  /* 0x00000004ff007c0c */ /* 0x000fc8000bf05070 */
[----:B------:R-:W-:-:S13]  /*11e0*/  ISETP.NE.AND.EX P0, PT, RZ, UR5, PT, P0 ;  /* 0x00000005ff007c0c */ /* 0x000fda000bf05300 */
[----:B------:R-:W-:Y:S05]  /*11f0*/  @!P0 BRA `(.L_x_14) ;  /* 0x00000000001c8947 */ /* 0x000fea0003800000 */
[----:B------:R-:W3:Y:S02]  /*1200*/  LDC.64 R4, c[0x0][0x5a0] ;  /* 0x00016800ff047b82 */ /* 0x000ee40000000a00 */
[----:B---3--:R-:W3:Y:S02]  /*1210*/  LDG.E.64 R4, desc[UR36][R4.64] ;  /* 0x0000002404047981 */ /* 0x008ee4000c1e1b00 */
[----:B---3--:R-:W-:-:S04]  /*1220*/  ISETP.NE.U32.AND P0, PT, R4, RZ, PT ;  /* 0x000000ff0400720c */ /* 0x008fc80003f05070 */
[----:B------:R-:W-:-:S13]  /*1230*/  ISETP.NE.AND.EX P0, PT, R5, RZ, PT, P0 ;  /* 0x000000ff0500720c */ /* 0x000fda0003f05300 */
[----:B------:R-:W-:Y:S05]  /*1240*/  @!P0 BRA `(.L_x_14) ;  /* 0x0000000000088947 */ /* 0x000fea0003800000 */
[----:B------:R3:W5:Y:S01]  /*1250*/  LD.E R16, desc[UR36][R4.64] ;  /* 0x0000002404107980 */ /* 0x000762000c101900 */
[----:B------:R-:W-:Y:S05]  /*1260*/  BRA `(.L_x_15) ;  /* 0x0000000000247947 */ /* 0x000fea0003800000 */
.L_x_14:
[----:B------:R-:W-:Y:S02]  /*1270*/  ULDC.64 UR4, c[0x0][0x590] ;  /* 0x0001640000047ab9 */ /* 0x000fe40000000a00 */
[----:B------:R-:W-:-:S04]  /*1280*/  ISETP.NE.U32.AND P0, PT, RZ, UR4, PT ;  /* 0x00000004ff007c0c */ /* 0x000fc8000bf05070 */
[----:B------:R-:W-:-:S13]  /*1290*/  ISETP.NE.AND.EX P0, PT, RZ, UR5, PT, P0 ;  /* 0x00000005ff007c0c */ /* 0x000fda000bf05300 */
[----:B------:R-:W-:Y:S05]  /*12a0*/  @!P0 BRA `(.L_x_16) ;  /* 0x00000000000c8947 */ /* 0x000fea0003800000 */
[----:B------:R-:W3:Y:S02]  /*12b0*/  LDC.64 R4, c[0x0][0x590] ;  /* 0x00016400ff047b82 */ /* 0x000ee40000000a00 */
[----:B---3--:R4:W5:Y:S01]  /*12c0*/  LDG.E R16, desc[UR36][R4.64] ;  /* 0x0000002404107981 */ /* 0x008962000c1e1900 */
[----:B------:R-:W-:Y:S05]  /*12d0*/  BRA `(.L_x_15) ;  /* 0x0000000000087947 */ /* 0x000fea0003800000 */
.L_x_16:
[----:B------:R-:W-:Y:S02]  /*12e0*/  ULDC UR4, c[0x0][0x584] ;  /* 0x0001610000047ab9 */ /* 0x000fe40000000800 */
[----:B------:R-:W-:-:S07]  /*12f0*/  IMAD.U32 R16, RZ, RZ, UR4 ;  /* 0x00000004ff107e24 */ /* 0x000fce000f8e00ff */
.L_x_15:
[----:B------:R-:W-:-:S13]  /*1300*/  LOP3.LUT P0, RZ, R0, 0xff, RZ, 0xc0, !PT ;  /* 0x000000ff00ff7812 */ /* 0x000fda000780c0ff */
[----:B------:R-:W-:Y:S05]  /*1310*/  @!P0 EXIT ;  /* 0x000000000000894d */ /* 0x000fea0003800000 */
[----:B------:R-:W-:Y:S01]  /*1320*/  ULDC UR4, c[0x0][0x28c] ;  /* 0x0000a30000047ab9 */ /* 0x000fe20000000800 */
[----:B------:R-:W-:Y:S01]  /*1330*/  UMOV UR38, URZ ;  /* 0x0000003f00267c82 */ /* 0x000fe20008000000 */
[----:B------:R-:W-:Y:S01]  /*1340*/  UIADD3 UR4, UR4, 0x3f, URZ ;  /* 0x0000003f04047890 */ /* 0x000fe2000fffe03f */
[----:B------:R-:W-:-:S03]  /*1350*/  UMOV UR39, URZ ;  /* 0x0000003f00277c82 */ /* 0x000fc60008000000 */
[----:B------:R-:W-:-:S04]  /*1360*/  USHF.R.S32.HI UR5, URZ, 0x1f, UR4 ;  /* 0x0000001f3f057899 */ /* 0x000fc80008011404 */
[----:B------:R-:W-:-:S04]  /*1370*/  ULEA.HI UR5, UR5, UR4, URZ, 0x6 ;  /* 0x0000000405057291 */ /* 0x000fc8000f8f303f */
[----:B------:R-:W-:-:S12]  /*1380*/  USHF.R.S32.HI UR44, URZ, 0x6, UR5 ;  /* 0x000000063f2c7899 */ /* 0x000fd80008011405 */
.L_x_546:
[----:B0-----:R-:W0:Y:S01]  /*1390*/  S2R R0, SR_TID.X ;  /* 0x0000000000007919 */ /* 0x001e220000002100 */
[----:B-1----:R-:W1:Y:S01]  /*13a0*/  S2UR UR7, SR_CgaCtaId ;  /* 0x00000000000779c3 */ /* 0x002e620000008800 */
[----:B------:R-:W-:Y:S02]  /*13b0*/  UMOV UR6, 0x400 ;  /* 0x0000040000067882 */ /* 0x000fe40000000000 */
[----:B-1----:R-:W-:Y:S01]  /*13c0*/  ULEA UR6, UR7, UR6, 0x18 ;  /* 0x0000000607067291 */ /* 0x002fe2000f8ec03f */
[----:B0-----:R-:W-:-:S04]  /*13d0*/  LOP3.LUT R0, R0, 0x80, RZ, 0xc0, !PT ;  /* 0x0000008000007812 */ /* 0x001fc800078ec0ff */
[----:B------:R-:W-:-:S06]  /*13e0*/  SHF.R.U32.HI R0, RZ, 0x7, R0 ;  /* 0x00000007ff007819 */ /* 0x000fcc0000011600 */
[----:B------:R-:W0:Y:S02]  /*13f0*/  SHFL.IDX PT, R0, R0, RZ, 0x1f ;  /* 0x00001fff00007589 */ /* 0x000e2400000e0000 */
[----:B0-----:R-:W-:-:S13]  /*1400*/  R2UR UR4, R0 ;  /* 0x00000000000472ca */ /* 0x001fda00000e0000 */
[----:B------:R-:W-:-:S04]  /*1410*/  ULEA.HI UR5, UR4, UR4, URZ, 0x1 ;  /* 0x0000000404057291 */ /* 0x000fc8000f8f083f */
[----:B------:R-:W-:-:S04]  /*1420*/  ULOP3.LUT UR5, UR5, 0x7fffe, URZ, 0xc0, !UPT ;  /* 0x0007fffe05057892 */ /* 0x000fc8000f8ec03f */
[----:B------:R-:W-:-:S03]  /*1430*/  UIADD3 UR5, UR4, -UR5, URZ ;  /* 0x8000000504057290 */ /* 0x000fc6000fffe03f */
[----:B------:R-:W-:Y:S01]  /*1440*/  ULDC UR4, c[0x0][0x28c] ;  /* 0x0000a30000047ab9 */ /* 0x000fe20000000800 */
[----:B------:R-:W-:Y:S01]  /*1450*/  ULEA UR5, UR5, UR6, 0xd ;  /* 0x0000000605057291 */ /* 0x000fe2000f8e683f */
[----:B------:R-:W-:-:S03]  /*1460*/  ISETP.LT.AND P0, PT, RZ, UR4, PT ;  /* 0x00000004ff007c0c */ /* 0x000fc6000bf01270 */
[----:B------:R-:W-:-:S04]  /*1470*/  UIADD3 UR5, UR5, 0x100, URZ ;  /* 0x0000010005057890 */ /* 0x000fc8000fffe03f */
[----:B------:R-:W-:-:S04]  /*1480*/  USHF.R.U32.HI UR5, URZ, 0x4, UR5 ;  /* 0x000000043f057899 */ /* 0x000fc80008011605 */
[----:B------:R-:W-:Y:S02]  /*1490*/  ULOP3.LUT UR46, UR5, 0x3fff, URZ, 0xc0, !UPT ;  /* 0x00003fff052e7892 */ /* 0x000fe4000f8ec03f */
[----:B---3--:R-:W-:Y:S10]  /*14a0*/  @P0 BRA `(.L_x_17) ;  /* 0x0000000000400947 */ /* 0x008ff40003800000 */
[----:B------:R-:W-:Y:S01]  /*14b0*/  MOV R0, 0x0 ;  /* 0x0000000000007802 */ /* 0x000fe20000000f00 */
[----:B------:R-:W-:Y:S01]  /*14c0*/  ULDC.64 UR4, c[0x4][0x68] ;  /* 0x01001a0000047ab9 */ /* 0x000fe20000000a00 */
[----:B------:R-:W-:Y:S01]  /*14d0*/  ULDC.64 UR6, c[0x4][0x8] ;  /* 0x0100020000067ab9 */ /* 0x000fe20000000a00 */
[----:B---34-:R-:W-:Y:S01]  /*14e0*/  IMAD.U32 R4, RZ, RZ, UR4 ;  /* 0x00000004ff047e24 */ /* 0x018fe2000f8e00ff */
[----:B------:R0:W1:Y:S01]  /*14f0*/  LDC.64 R14, c[0x4][R0] ;  /* 0x01000000000e7b82 */ /* 0x0000620000000a00 */
[----:B------:R-:W-:Y:S01]  /*1500*/  IMAD.U32 R5, RZ, RZ, UR5 ;  /* 0x00000005ff057e24 */ /* 0x000fe2000f8e00ff */
[----:B------:R-:W-:Y:S01]  /*1510*/  ULDC.64 UR4, c[0x4][0x70] ;  /* 0x01001c0000047ab9 */ /* 0x000fe20000000a00 */
[----:B------:R-:W-:Y:S01]  /*1520*/  IMAD.U32 R10, RZ, RZ, UR6 ;  /* 0x00000006ff0a7e24 */ /* 0x000fe2000f8e00ff */
[----:B------:R-:W-:Y:S01]  /*1530*/  MOV R7, UR5 ;  /* 0x0000000500077c02 */ /* 0x000fe20008000f00 */
[----:B------:R-:W-:Y:S01]  /*1540*/  IMAD.U32 R6, RZ, RZ, UR4 ;  /* 0x00000004ff067e24 */ /* 0x000fe2000f8e00ff */
[----:B------:R-:W-:Y:S01]  /*1550*/  MOV R13, RZ ;  /* 0x000000ff000d7202 */ /* 0x000fe20000000f00 */
[----:B------:R-:W-:-:S02]  /*1560*/  IMAD.U32 R11, RZ, RZ, UR7 ;  /* 0x00000007ff0b7e24 */ /* 0x000fc4000f8e00ff */
[----:B------:R-:W-:Y:S02]  /*1570*/  IMAD.MOV.U32 R8, RZ, RZ, 0x1e1 ;  /* 0x000001e1ff087424 */ /* 0x000fe400078e00ff */
[----:B0-----:R-:W-:-:S07]  /*1580*/  IMAD.MOV.U32 R12, RZ, RZ, 0x1 ;  /* 0x00000001ff0c7424 */ /* 0x001fce00078e00ff */
[----:B------:R-:W-:-:S07]  /*1590*/  LEPC R20, `(.L_x_17) ;  /* 0x000000001014794e */ /* 0x000fce0000000000 */
[----:B-12--5:R-:W-:Y:S05]  /*15a0*/  CALL.ABS.NOINC R14 ;  /* 0x000000000e007343 */ /* 0x026fea0003c00000 */
.L_x_17:
[----:B------:R-:W-:-:S06]  /*15b0*/  ULOP3.LUT UR4, UR40, 0x1, URZ, 0xfc, !UPT ;  /* 0x0000000128047892 */ /* 0x000fcc000f8efc3f */
[----:B------:R-:W-:-:S05]  /*15c0*/  IMAD.U32 R0, RZ, RZ, UR4 ;  /* 0x00000004ff007e24 */ /* 0x000fca000f8e00ff */
[----:B------:R-:W-:-:S13]  /*15d0*/  ISETP.NE.AND P0, PT, R0, 0x3, PT ;  /* 0x000000030000780c */ /* 0x000fda0003f05270 */
[----:B------:R-:W-:Y:S05]  /*15e0*/  @!P0 BRA `(.L_x_18) ;  /* 0x0000000000048947 */ /* 0x000fea0003800000 */
[----:B------:R-:W-:Y:S01]  /*15f0*/  BPT.TRAP 0x1 ;  /* 0x000000040000795c */ /* 0x000fe20000300000 */
.L_x_18:
[----:B------:R-:W0:Y:S01]  /*1600*/  S2UR UR5, SR_CgaCtaId ;  /* 0x00000000000579c3 */ /* 0x000e220000008800 */
[----:B------:R-:W-:Y:S01]  /*1610*/  UMOV UR4, 0x400 ;  /* 0x0000040000047882 */ /* 0x000fe20000000000 */
[----:B---34-:R-:W-:Y:S02]  /*1620*/  IMAD.U32 R5, RZ, RZ, UR39 ;  /* 0x00000027ff057e24 */ /* 0x018fe4000f8e00ff */
[----:B--2---:R-:W-:-:S05]  /*1630*/  IMAD.U32 R3, RZ, RZ, UR38 ;  /* 0x00000026ff037e24 */ /* 0x004fca000f8e00ff */
[----:B------:R-:W-:Y:S01]  /*1640*/  SHF.L.U32 R3, R3, 0x1f, RZ ;  /* 0x0000001f03037819 */ /* 0x000fe200000006ff */
[----:B0-----:R-:W-:-:S06]  /*1650*/  ULEA UR4, UR5, UR4, 0x18 ;  /* 0x0000000405047291 */ /* 0x001fcc000f8ec03f */
[----:B------:R-:W-:-:S05]  /*1660*/  IMAD.U32 R0, RZ, RZ, UR4 ;  /* 0x00000004ff007e24 */ /* 0x000fca000f8e00ff */
[----:B------:R-:W-:-:S04]  /*1670*/  LEA R4, R5, R0, 0x3 ;  /* 0x0000000005047211 */ /* 0x000fc800078e18ff */
[----:B------:R0:W1:Y:S01]  /*1680*/  SYNCS.PHASECHK.TRANS64.TRYWAIT P1, [R4+URZ], R3 ;  /* 0x00000003040075a7 */ /* 0x000062000802017f */
[----:B------:R-:W-:Y:S05]  /*1690*/  @!P0 BRA `(.L_x_19) ;  /* 0x0000000000048947 */ /* 0x000fea0003800000 */
[----:B------:R-:W-:Y:S01]  /*16a0*/  BPT.TRAP 0x1 ;  /* 0x000000040000795c */ /* 0x000fe20000300000 */
.L_x_19:
[----:B-1----:R-:W-:Y:S05]  /*16b0*/  @P1 BRA `(.L_x_20) ;  /* 0x0000000000081947 */ /* 0x002fea0003800000 */
[----:B------:R-:W1:Y:S02]  /*16c0*/  SYNCS.PHASECHK.TRANS64.TRYWAIT P1, [R4+URZ], R3 ;  /* 0x00000003040075a7 */ /* 0x000e64000802017f */
[----:B-1----:R-:W-:Y:S05]  /*16d0*/  @!P1 BRA `(.L_x_21) ;  /* 0x000001a000e09947 */ /* 0x002fea0003800000 */
.L_x_20:
[----:B------:R-:W-:-:S04]  /*16e0*/  UISETP.LT.AND UP0, UPT, UR44, 0x1, UPT ;  /* 0x000000012c00788c */ /* 0x000fc8000bf01270 */
[----:B------:R-:W-:-:S06]  /*16f0*/  USEL UR4, UR44, 0x1, UP0 ;  /* 0x000000012c047887 */ /* 0x000fcc0008000000 */
[----:B01----:R-:W-:Y:S01]  /*1700*/  IMAD.U32 R3, RZ, RZ, UR4 ;  /* 0x00000004ff037e24 */ /* 0x003fe2000f8e00ff */
[----:B------:R-:W-:Y:S05]  /*1710*/  WARPSYNC.ALL ;  /* 0x0000000000007948 */ /* 0x000fea0003800000 */
[----:B------:R-:W-:-:S04]  /*1720*/  IADD3 R3, -R3, UR44, RZ ;  /* 0x0000002c03037c10 */ /* 0x000fc8000fffe1ff */
[----:B------:R-:W-:Y:S02]  /*1730*/  ISETP.GE.AND P1, PT, R3, 0x1, PT ;  /* 0x000000010300780c */ /* 0x000fe40003f26270 */
[----:B------:R-:W-:Y:S01]  /*1740*/  R2UR UR4, R0 ;  /* 0x00000000000472ca */ /* 0x000fe200000e0000 */
[----:B------:R-:W-:Y:S01]  /*1750*/  WARPGROUP.ARRIVE ;  /* 0x00000000000079c5 */ /* 0x000fe20000000000 */
[----:B------:R-:W-:Y:S01]  /*1760*/  UMOV UR9, 0x40000040 ;  /* 0x4000004000097882 */ /* 0x000fe20000000000 */
[----:B------:R-:W-:Y:S01]  /*1770*/  UMOV UR11, 0x40000040 ;  /* 0x40000040000b7882 */ /* 0x000fe20000000000 */
[----:B------:R-:W-:Y:S04]  /*1780*/  STL [R1+0x2c8], R17 ;  /* 0x0002c81101007387 */ /* 0x000fe80000100800 */
[----:B-----5:R-:W-:Y:S04]  /*1790*/  STL [R1+0x2c4], R16 ;  /* 0x0002c41001007387 */ /* 0x020fe80000100800 */
[----:B------:R0:W-:Y:S01]  /*17a0*/  STL [R1+0x2c0], R3 ;  /* 0x0002c00301007387 */ /* 0x0001e20000100800 */
[----:B------:R-:W-:-:S03]  /*17b0*/  UIADD3 UR4, UR4, 0x18100, URZ ;  /* 0x0001810004047890 */ /* 0x000fc6000fffe03f */
[----:B------:R1:W-:Y:S01]  /*17c0*/  STL [R1+0x2bc], R2 ;  /* 0x0002bc0201007387 */ /* 0x0003e20000100800 */
[----:B------:R-:W-:-:S03]  /*17d0*/  USHF.R.U32.HI UR4, URZ, 0x4, UR4 ;  /* 0x000000043f047899 */ /* 0x000fc60008011604 */
[----:B------:R2:W-:Y:S01]  /*17e0*/  STL [R1+0x2cc], R0 ;  /* 0x0002cc0001007387 */ /* 0x0005e20000100800 */
[----:B------:R-:W-:Y:S02]  /*17f0*/  ULOP3.LUT UR5, UR4, 0x3fff, URZ, 0xc0, !UPT ;  /* 0x00003fff04057892 */ /* 0x000fe4000f8ec03f */
[----:B------:R-:W-:Y:S02]  /*1800*/  ULOP3.LUT UR4, UR46, 0x10000, URZ, 0xfc, !UPT ;  /* 0x000100002e047892 */ /* 0x000fe4000f8efc3f */
[----:B------:R-:W-:Y:S02]  /*1810*/  ULOP3.LUT UR5, UR5, 0x10000, URZ, 0xfc, !UPT ;  /* 0x0001000005057892 */ /* 0x000fe4000f8efc3f */
[----:B------:R-:W-:Y:S02]  /*1820*/  ULEA UR6, UR39, UR4, 0xb ;  /* 0x0000000427067291 */ /* 0x000fe4000f8e583f */
[----:B------:R-:W-:-:S05]  /*1830*/  ULEA UR7, UR39, UR5, 0xb ;  /* 0x0000000527077291 */ /* 0x000fca000f8e583f */
[----:B------:R-:W-:Y:S02]  /*1840*/  UMOV UR8, UR6 ;  /* 0x0000000600087c82 */ /* 0x000fe40008000000 */
[----:B------:R-:W-:Y:S02]  /*1850*/  UMOV UR10, UR7 ;  /* 0x00000007000a7c82 */ /* 0x000fe40008000000 */
[----:B------:R-:W-:Y:S01]  /*1860*/  HGMMA.64x256x16.F32.BF16 R24, gdesc[UR8], RZ, !UPT, gsb0 ;  /* 0x03e00000081879f0 */ /* 0x000fe2000c0018ff */
[----:B------:R-:W-:Y:S01]  /*1870*/  UIADD3 UR8, UR6, 0x400, URZ ;  /* 0x0000040006087890 */ /* 0x000fe2000fffe03f */
[----:B------:R-:W-:Y:S01]  /*1880*/  UMOV UR9, 0x40000040 ;  /* 0x4000004000097882 */ /* 0x000fe20000000000 */
[----:B------:R-:W-:Y:S02]  /*1890*/  WARPGROUP.DEPBAR.LE gsb0, 0x0 ;  /* 0x00008000000079c5 */ /* 0x000fe40000010000 */
[----:B------:R-:W-:Y:S01]  /*18a0*/  STL.64 [R1], R24 ;  /* 0x0000001801007387 */ /* 0x000fe20000100a00 */
[----:B------:R-:W-:Y:S01]  /*18b0*/  IMAD.MOV.U32 R235, RZ, RZ, R46 ;  /* 0x000000ffffeb7224 */ /* 0x000fe200078e002e */
[----:B------:R-:W-:Y:S01]  /*18c0*/  MOV R232, R49 ;  /* 0x0000003100e87202 */ /* 0x000fe20000000f00 */
[----:B------:R-:W-:Y:S01]  /*18d0*/  IMAD.MOV.U32 R234, RZ, RZ, R47 ;  /* 0x000000ffffea7224 */ /* 0x000fe200078e002f */
[----:B------:R-:W-:Y:S01]  /*18e0*/  STL.64 [R1+0x8], R26 ;  /* 0x0000081a01007387 */ /* 0x000fe20000100a00 */
        /* <DEDUP_REMOVED lines=55> */
[----:B0-----:R-:W-:Y:S01]  /*1c60*/  MOV R3, R149 ;  /* 0x0000009500037202 */ /* 0x001fe20000000f00 */
[----:B------:R-:W-:Y:S01]  /*1c70*/  IMAD.MOV.U32 R167, RZ, RZ, R83 ;  /* 0x000000ffffa77224 */ /* 0x000fe200078e0053 */
[----:B------:R0:W-:Y:S01]  /*1c80*/  STL.64 [R1+0x50], R44 ;  /* 0x0000502c01007387 */ /* 0x0001e20000100a00 */
[----:B------:R-:W-:-:S02]  /*1c90*/  IMAD.MOV.U32 R169, RZ, RZ, R85 ;  /* 0x000000ffffa97224 */ /* 0x000fc400078e0055 */
[----:B------:R-:W-:Y:S01]  /*1ca0*/  IMAD.MOV.U32 R170, RZ, RZ, R86 ;  /* 0x000000ffffaa7224 */ /* 0x000fe200078e0056 */
[----:B------:R-:W-:Y:S01]  /*1cb0*/  STL [R1+0x580], R152 ;  /* 0x0005809801007387 */ /* 0x000fe20000100800 */
[----:B------:R-:W-:Y:S02]  /*1cc0*/  IMAD.MOV.U32 R171, RZ, RZ, R87 ;  /* 0x000000ffffab7224 */ /* 0x000fe400078e0057 */
[----:B------:R-:W-:Y:S02]  /*1cd0*/  IMAD.MOV.U32 R172, RZ, RZ, R88 ;  /* 0x000000ffffac7224 */ /* 0x000fe400078e0058 */
[----:B------:R-:W-:Y:S02]  /*1ce0*/  IMAD.MOV.U32 R174, RZ, RZ, R90 ;  /* 0x000000ffffae7224 */ /* 0x000fe400078e005a */
[----:B------:R-:W-:Y:S02]  /*1cf0*/  IMAD.MOV.U32 R175, RZ, RZ, R91 ;  /* 0x000000ffffaf7224 */ /* 0x000fe400078e005b */
[----:B------:R-:W-:-:S02]  /*1d00*/  IMAD.MOV.U32 R176, RZ, RZ, R92 ;  /* 0x000000ffffb07224 */ /* 0x000fc400078e005c */
[----:B------:R-:W-:Y:S02]  /*1d10*/  IMAD.MOV.U32 R177, RZ, RZ, R93 ;  /* 0x000000ffffb17224 */ /* 0x000fe400078e005d */
        /* <DEDUP_REMOVED lines=44> */
[----:B-1----:R-:W-:Y:S02]  /*1fe0*/  IMAD.MOV.U32 R2, RZ, RZ, R150 ;  /* 0x000000ffff027224 */ /* 0x002fe400078e0096 */
[----:B--2---:R-:W-:Y:S02]  /*1ff0*/  IMAD.MOV.U32 R0, RZ, RZ, R151 ;  /* 0x000000ffff007224 */ /* 0x004fe400078e0097 */
[----:B0-----:R-:W-:-:S06]  /*2000*/  WARPGROUP.ARRIVE ;  /* 0x00000000000079c5 */ /* 0x001fcc0000000000 */
[----:B------:R-:W-:Y:S03]  /*2010*/  HGMMA.64x256x16.F32.BF16 R24, gdesc[UR8], RZ, !UPT, gsb0 ;  /* 0x03e00000081879f0 */ /* 0x000fe6000c0018ff */
[----:B------:R-:W-:Y:S02]  /*2020*/  WARPGROUP.DEPBAR.LE gsb0, 0x0 ;  /* 0x00008000000079c5 */ /* 0x000fe40000010000 */
[----:B------:R-:W-:Y:S04]  /*2030*/  STL.64 [R1+0x578], R150 ;  /* 0x0005789601007387 */ /* 0x000fe80000100a00 */
        /* <DEDUP_REMOVED lines=20> */
[----:B------:R0:W-:Y:S04]  /*2180*/  STL.64 [R1+0x4d0], R108 ;  /* 0x0004d06c01007387 */ /* 0x0001e80000100a00 */
[----:B0-----:R-:W2:Y:S04]  /*2190*/  LDL.LU R108, [R1] ;  /* 0x00000000016c7983 */ /* 0x001ea80000300800 */
[----:B------:R-:W2:Y:S04]  /*21a0*/  LDL.LU R109, [R1+0x4] ;  /* 0x00000400016d7983 */ /* 0x000ea80000300800 */
        /* <DEDUP_REMOVED lines=19> */
[----:B------:R-:W2:Y:S01]  /*22e0*/  LDL.LU R129, [R1+0x54] ;  /* 0x0000540001817983 */ /* 0x000ea20000300800 */
        /* <DEDUP_REMOVED lines=15> */
[----:B------:R-:W-:Y:S01]  /*23e0*/  UIADD3 UR8, UR6, 0x2, URZ ;  /* 0x0000000206087890 */ /* 0x000fe2000fffe03f */
[----:B------:R-:W-:Y:S01]  /*23f0*/  IMAD.MOV.U32 R140, RZ, RZ, R225 ;  /* 0x000000ffff8c7224 */ /* 0x000fe200078e00e1 */
[----:B------:R-:W-:Y:S01]  /*2400*/  UIADD3 UR10, UR7, 0x2, URZ ;  /* 0x00000002070a7890 */ /* 0x000fe2000fffe03f */
[----:B------:R-:W-:Y:S01]  /*2410*/  IMAD.MOV.U32 R141, RZ, RZ, R224 ;  /* 0x000000ffff8d7224 */ /* 0x000fe200078e00e0 */
[----:B------:R-:W-:Y:S01]  /*2420*/  UMOV UR9, 0x40000040 ;  /* 0x4000004000097882 */ /* 0x000fe20000000000 */
[----:B------:R-:W-:Y:S01]  /*2430*/  IMAD.MOV.U32 R143, RZ, RZ, R222 ;  /* 0x000000ffff8f7224 */ /* 0x000fe200078e00de */
[----:B------:R-:W-:Y:S01]  /*2440*/  MOV R222, R14 ;  /* 0x0000000e00de7202 */ /* 0x000fe20000000f00 */
[----:B------:R-:W-:Y:S01]  /*2450*/  IMAD.MOV.U32 R144, RZ, RZ, R221 ;  /* 0x000000ffff907224 */ /* 0x000fe200078e00dd */
[----:B------:R-:W-:Y:S01]  /*2460*/  UMOV UR11, 0x40000040 ;  /* 0x40000040000b7882 */ /* 0x000fe20000000000 */
[----:B------:R-:W-:-:S02]  /*2470*/  IMAD.MOV.U32 R145, RZ, RZ, R220 ;  /* 0x000000ffff917224 */ /* 0x000fc400078e00dc */
[----:B------:R-:W-:Y:S02]  /*2480*/  IMAD.MOV.U32 R146, RZ, RZ, R219 ;  /* 0x000000ffff927224 */ /* 0x000fe400078e00db */
[----:B------:R-:W-:Y:S01]  /*2490*/  IMAD.MOV.U32 R148, RZ, RZ, R217 ;  /* 0x000000ffff947224 */ /* 0x000fe200078e00d9 */
[----:B------:R-:W-:Y:S01]  /*24a0*/  MOV R217, R19 ;  /* 0x0000001300d97202 */ /* 0x000fe20000000f00 */
        /* <DEDUP_REMOVED lines=21> */
[----:B------:R-:W-:-:S06]  /*2600*/  IMAD.MOV.U32 R235, RZ, RZ, R0 ;  /* 0x000000ffffeb7224 */ /* 0x000fcc00078e0000 */
[----:B--2---:R-:W-:-:S06]  /*2610*/  WARPGROUP.ARRIVE ;  /* 0x00000000000079c5 */ /* 0x004fcc0000000000 */
[----:B------:R-:W-:Y:S03]  /*2620*/  HGMMA.64x256x16.F32.BF16 R108, gdesc[UR8], R108, gsb0 ;  /* 0x03e00000086c79f0 */ /* 0x000fe6000800186c */
[----:B------:R-:W-:Y:S02]  /*2630*/  WARPGROUP.DEPBAR.LE gsb0, 0x0 ;  /* 0x00008000000079c5 */ /* 0x000fe40000010000 */
[----:B------:R-:W-:Y:S04]  /*2640*/  STL.64 [R1], R108 ;  /* 0x0000006c01007387 */ /* 0x000fe80000100a00 */
        /* <DEDUP_REMOVED lines=63> */
[----:B0-----:R-:W2:Y:S04]  /*2a40*/  LDL.LU R152, [R1+0x580] ;  /* 0x0005800001987983 */ /* 0x001ea80000300800 */
[----:B------:R-:W3:Y:S04]  /*2a50*/  LDL.LU.64 R150, [R1+0x578] ;  /* 0x0005780001967983 */ /* 0x000ee80000300a00 */
        /* <DEDUP_REMOVED lines=20> */
[----:B------:R-:W3:Y:S01]  /*2ba0*/  LDL.LU.64 R108, [R1+0x4d0] ;  /* 0x0004d000016c7983 */ /* 0x000ee20000300a00 */
[----:B------:R-:W-:Y:S01]  /*2bb0*/  UIADD3 UR8, UR6, 0x402, URZ ;  /* 0x0000040206087890 */ /* 0x000fe2000fffe03f */
[----:B------:R-:W-:Y:S01]  /*2bc0*/  UMOV UR9, 0x40000040 ;  /* 0x4000004000097882 */ /* 0x000fe20000000000 */
[----:B---3--:R-:W-:-:S07]  /*2bd0*/  WARPGROUP.ARRIVE ;  /* 0x00000000000079c5 */ /* 0x008fce0000000000 */
[----:B------:R-:W-:Y:S03]  /*2be0*/  HGMMA.64x256x16.F32.BF16 R24, gdesc[UR8], R24, gsb0 ;  /* 0x03e00000081879f0 */ /* 0x000fe60008001818 */
        /* <DEDUP_REMOVED lines=65> */
[----:B0-----:R-:W3:Y:S04]  /*3000*/  LDL.LU.64 R24, [R1] ;  /* 0x0000000001187983 */ /* 0x001ee80000300a00 */
        /* <DEDUP_REMOVED lines=63> */
[----:B------:R-:W-:-:S02]  /*3400*/  UIADD3 UR8, UR6, 0x4, URZ ;  /* 0x0000000406087890 */ /* 0x000fc4000fffe03f */
[----:B------:R-:W-:Y:S01]  /*3410*/  UIADD3 UR10, UR7, 0x4, URZ ;  /* 0x00000004070a7890 */ /* 0x000fe2000fffe03f */
[----:B------:R-:W-:Y:S01]  /*3420*/  UMOV UR9, 0x40000040 ;  /* 0x4000004000097882 */ /* 0x000fe20000000000 */
[----:B------:R-:W-:Y:S01]  /*3430*/  UMOV UR11, 0x40000040 ;  /* 0x40000040000b7882 */ /* 0x000fe20000000000 */
[----:B---3--:R-:W-:-:S06]  /*3440*/  WARPGROUP.ARRIVE ;  /* 0x00000000000079c5 */ /* 0x008fcc0000000000 */
[----:B------:R-:W-:Y:S03]  /*3450*/  HGMMA.64x256x16.F32.BF16 R24, gdesc[UR8], R24, gsb0 ;  /* 0x03e00000081879f0 */ /* 0x000fe60008001818 */
        /* <DEDUP_REMOVED lines=41> */
[----:B------:R0:W-:Y:S01]  /*36f0*/  STL.64 [R1+0x50], R44 ;  /* 0x0000502c01007387 */ /* 0x0001e20000100a00 */
[----:B------:R-:W-:Y:S01]  /*3700*/  IMAD.MOV.U32 R210, RZ, RZ, R126 ;  /* 0x000000ffffd27224 */ /* 0x000fe200078e007e */
[----:B------:R-:W-:Y:S01]  /*3710*/  MOV R181, R97 ;  /* 0x0000006100b57202 */ /* 0x000fe20000000f00 */
[----:B------:R-:W-:Y:S01]  /*3720*/  IMAD.MOV.U32 R208, RZ, RZ, R124 ;  /* 0x000000ffffd07224 */ /* 0x000fe200078e007c */
[----:B------:R-:W3:Y:S01]  /*3730*/  LDL.LU.64 R150, [R1+0x4c8] ;  /* 0x0004c80001967983 */ /* 0x000ee20000300a00 */
        /* <DEDUP_REMOVED lines=40> */
[----:B------:R-:W-:-:S02]  /*39c0*/  IMAD.MOV.U32 R182, RZ, RZ, R98 ;  /* 0x000000ffffb67224 */ /* 0x000fc400078e0062 */
[----:B------:R-:W-:Y:S01]  /*39d0*/  IMAD.MOV.U32 R183, RZ, RZ, R99 ;  /* 0x000000ffffb77224 */ /* 0x000fe200078e0063 */
[----:B------:R-:W3:Y:S01]  /*39e0*/  LDL.LU.64 R128, [R1+0x470] ;  /* 0x0004700001807983 */ /* 0x000ee20000300a00 */
[----:B------:R-:W-:Y:S02]  /*39f0*/  IMAD.MOV.U32 R180, RZ, RZ, R96 ;  /* 0x000000ffffb47224 */ /* 0x000fe400078e0060 */
[----:B------:R-:W-:Y:S01]  /*3a00*/  IMAD.MOV.U32 R178, RZ, RZ, R94 ;  /* 0x000000ffffb27224 */ /* 0x000fe200078e005e */
[----:B------:R-:W3:Y:S01]  /*3a10*/  LDL.LU.64 R126, [R1+0x468] ;  /* 0x00046800017e7983 */ /* 0x000ee20000300a00 */
[----:B------:R-:W-:Y:S02]  /*3a20*/  IMAD.MOV.U32 R179, RZ, RZ, R95 ;  /* 0x000000ffffb37224 */ /* 0x000fe400078e005f */
        /* <DEDUP_REMOVED lines=56> */
[----:B------:R-:W-:-:S03]  /*3db0*/  IMAD.MOV.U32 R0, RZ, RZ, R46 ;  /* 0x000000ffff007224 */ /* 0x000fc600078e002e */
        /* <DEDUP_REMOVED lines=21> */
[----:B0-----:R-:W3:Y:S04]  /*3f10*/  LDL.LU.64 R44, [R1+0x320] ;  /* 0x00032000012c7983 */ /* 0x001ee80000300a00 */
        /* <DEDUP_REMOVED lines=11> */
[----:B------:R-:W-:-:S02]  /*3fd0*/  UMOV UR9, 0x40000040 ;  /* 0x4000004000097882 */ /* 0x000fc40000000000 */
[----:B--2---:R-:W-:Y:S01]  /*3fe0*/  STL [R1+0x2b8], R152 ;  /* 0x0002b89801007387 */ /* 0x004fe20000100800 */
[----:B---3--:R-:W-:-:S06]  /*3ff0*/  WARPGROUP.ARRIVE ;  /* 0x00000000000079c5 */ /* 0x008fcc0000000000 */
        /* <DEDUP_REMOVED lines=63> */
[----:B------:R-:W-:-:S02]  /*43f0*/  IMAD.MOV.U32 R146, RZ, RZ, R224 ;  /* 0x000000ffff927224 */ /* 0x000fc400078e00e0 */
[----:B------:R-:W-:Y:S01]  /*4400*/  IMAD.MOV.U32 R152, RZ, RZ, R218 ;  /* 0x000000ffff987224 */ /* 0x000fe200078e00da */
[----:B------:R-:W-:Y:S01]  /*4410*/  UIADD3 UR8, UR6, 0x6, URZ ;  /* 0x0000000606087890 */ /* 0x000fe2000fffe03f */
[----:B------:R-:W-:Y:S01]  /*4420*/  IMAD.MOV.U32 R147, RZ, RZ, R223 ;  /* 0x000000ffff937224 */ /* 0x000fe200078e00df */
[----:B------:R-:W-:Y:S01]  /*4430*/  UIADD3 UR10, UR7, 0x6, URZ ;  /* 0x00000006070a7890 */ /* 0x000fe2000fffe03f */
[----:B------:R-:W-:Y:S01]  /*4440*/  IMAD.MOV.U32 R148, RZ, RZ, R222 ;  /* 0x000000ffff947224 */ /* 0x000fe200078e00de */
[----:B------:R-:W-:Y:S01]  /*4450*/  UMOV UR9, 0x40000040 ;  /* 0x4000004000097882 */ /* 0x000fe20000000000 */
[----:B------:R-:W-:Y:S01]  /*4460*/  IMAD.MOV.U32 R149, RZ, RZ, R221 ;  /* 0x000000ffff957224 */ /* 0x000fe200078e00dd */
[----:B------:R-:W-:Y:S01]  /*4470*/  UMOV UR11, 0x40000040 ;  /* 0x40000040000b7882 */ /* 0x000fe20000000000 */
[----:B------:R-:W-:Y:S01]  /*4480*/  IMAD.MOV.U32 R151, RZ, RZ, R219 ;  /* 0x000000ffff977224 */ /* 0x000fe200078e00db */
[----:B------:R0:W5:Y:S01]  /*4490*/  LDL.LU R0, [R1+0x2cc] ;  /* 0x0002cc0001007983 */ /* 0x0001620000300800 */
[----:B------:R-:W-:-:S02]  /*44a0*/  IMAD.MOV.U32 R131, RZ, RZ, R17 ;  /* 0x000000ffff837224 */ /* 0x000fc400078e0011 */
[----:B------:R-:W-:Y:S01]  /*44b0*/  IMAD.MOV.U32 R132, RZ, RZ, R16 ;  /* 0x000000ffff847224 */ /* 0x000fe200078e0010 */
[----:B------:R0:W5:Y:S01]  /*44c0*/  LDL.LU R17, [R1+0x2c8] ;  /* 0x0002c80001117983 */ /* 0x0001620000300800 */
[----:B------:R-:W-:Y:S02]  /*44d0*/  IMAD.MOV.U32 R133, RZ, RZ, R3 ;  /* 0x000000ffff857224 */ /* 0x000fe400078e0003 */
[----:B------:R-:W-:Y:S01]  /*44e0*/  IMAD.MOV.U32 R134, RZ, RZ, R2 ;  /* 0x000000ffff867224 */ /* 0x000fe200078e0002 */
[----:B------:R0:W5:Y:S01]  /*44f0*/  LDL.LU R16, [R1+0x2c4] ;  /* 0x0002c40001107983 */ /* 0x0001620000300800 */
[----:B------:R-:W-:Y:S02]  /*4500*/  IMAD.MOV.U32 R218, RZ, RZ, R23 ;  /* 0x000000ffffda7224 */ /* 0x000fe400078e0017 */
[----:B------:R-:W-:Y:S01]  /*4510*/  IMAD.MOV.U32 R219, RZ, RZ, R22 ;  /* 0x000000ffffdb7224 */ /* 0x000fe200078e0016 */
[----:B------:R0:W5:Y:S01]  /*4520*/  LDL.LU R3, [R1+0x2c0] ;  /* 0x0002c00001037983 */ /* 0x0001620000300800 */
[----:B------:R-:W-:-:S02]  /*4530*/  IMAD.MOV.U32 R221, RZ, RZ, R20 ;  /* 0x000000ffffdd7224 */ /* 0x000fc400078e0014 */
[----:B------:R-:W-:Y:S01]  /*4540*/  IMAD.MOV.U32 R222, RZ, RZ, R19 ;  /* 0x000000ffffde7224 */ /* 0x000fe200078e0013 */
[----:B------:R0:W5:Y:S01]  /*4550*/  LDL.LU R2, [R1+0x2bc] ;  /* 0x0002bc0001027983 */ /* 0x0001620000300800 */
        /* <DEDUP_REMOVED lines=77> */
[----:B-1----:R0:W5:Y:S04]  /*4a30*/  LDL.LU R152, [R1+0x2b8] ;  /* 0x0002b80001987983 */ /* 0x0021680000300800 */
[----:B------:R-:W2:Y:S04]  /*4a40*/  LDL.LU.64 R150, [R1+0x2b0] ;  /* 0x0002b00001967983 */ /* 0x000ea80000300a00 */
        /* <DEDUP_REMOVED lines=20> */
[----:B------:R-:W2:Y:S01]  /*4b90*/  LDL.LU.64 R108, [R1+0x208] ;  /* 0x00020800016c7983 */ /* 0x000ea20000300a00 */
[----:B------:R-:W-:Y:S01]  /*4ba0*/  UIADD3 UR8, UR6, 0x406, URZ ;  /* 0x0000040606087890 */ /* 0x000fe2000fffe03f */
[----:B------:R-:W-:Y:S01]  /*4bb0*/  UMOV UR9, 0x40000040 ;  /* 0x4000004000097882 */ /* 0x000fe20000000000 */
[----:B--2---:R-:W-:-:S07]  /*4bc0*/  WARPGROUP.ARRIVE ;  /* 0x00000000000079c5 */ /* 0x004fce0000000000 */
[----:B------:R-:W-:Y:S03]  /*4bd0*/  HGMMA.64x256x16.F32.BF16 R24, gdesc[UR8], R24, gsb0 ;  /* 0x03e00000081879f0 */ /* 0x000fe60008001818 */
[----:B------:R-:W-:Y:S02]  /*4be0*/  WARPGROUP.DEPBAR.LE gsb0, 0x0 ;  /* 0x00008000000079c5 */ /* 0x000fe40000010000 */
[----:B0-----:R-:W-:Y:S05]  /*4bf0*/  @!P1 BRA `(.L_x_22) ;  /* 0x0000004000d09947 */ /* 0x001fea0003800000 */
[----:B------:R-:W-:Y:S01]  /*4c00*/  UIADD3 UR7, UR39, 0x1, URZ ;  /* 0x0000000127077890 */ /* 0x000fe2000fffe03f */
[----:B-----5:R-:W-:Y:S01]  /*4c10*/  R2UR UR6, R3 ;  /* 0x00000000030672ca */ /* 0x020fe200000e0000 */
[----:B------:R-:W-:Y:S02]  /*4c20*/  UMOV UR12, UR39 ;  /* 0x00000027000c7c82 */ /* 0x000fe40008000000 */
[----:B------:R-:W-:-:S04]  /*4c30*/  UISETP.NE.AND UP0, UPT, UR7, 0x3, UPT ;  /* 0x000000030700788c */ /* 0x000fc8000bf05270 */
[----:B------:R-:W-:Y:S02]  /*4c40*/  USEL UR8, URZ, 0x1, UP0 ;  /* 0x000000013f087887 */ /* 0x000fe40008000000 */
[----:B------:R-:W-:Y:S02]  /*4c50*/  USEL UR7, UR7, URZ, UP0 ;  /* 0x0000003f07077287 */ /* 0x000fe40008000000 */
[----:B------:R-:W-:-:S06]  /*4c60*/  ULOP3.LUT UR8, UR38, UR8, URZ, 0x3c, !UPT ;  /* 0x0000000826087292 */ /* 0x000fcc000f8e3c3f */
[----:B------:R-:W-:-:S07]  /*4c70*/  IMAD.U32 R3, RZ, RZ, UR8 ;  /* 0x00000008ff037e24 */ /* 0x000fce000f8e00ff */
.L_x_29:
[----:B------:R-:W-:Y:S05]  /*4c80*/  @!P0 BRA `(.L_x_23) ;  /* 0x0000000000048947 */ /* 0x000fea0003800000 */
[----:B------:R-:W-:Y:S01]  /*4c90*/  BPT.TRAP 0x1 ;  /* 0x000000040000795c */ /* 0x000fe20000300000 */
.L_x_23:
[----:B------:R-:W0:Y:S01]  /*4ca0*/  S2UR UR9, SR_CgaCtaId ;  /* 0x00000000000979c3 */ /* 0x000e220000008800 */
[----:B------:R-:W-:Y:S01]  /*4cb0*/  UMOV UR8, 0x400 ;  /* 0x0000040000087882 */ /* 0x000fe20000000000 */
[----:B------:R-:W-:Y:S01]  /*4cc0*/  IMAD.U32 R4, RZ, RZ, UR7 ;  /* 0x00000007ff047e24 */ /* 0x000fe2000f8e00ff */
[----:B------:R-:W-:Y:S01]  /*4cd0*/  SHF.L.U32 R5, R3, 0x1f, RZ ;  /* 0x0000001f03057819 */ /* 0x000fe200000006ff */
[----:B0-----:R-:W-:-:S06]  /*4ce0*/  ULEA UR8, UR9, UR8, 0x18 ;  /* 0x0000000809087291 */ /* 0x001fcc000f8ec03f */
[----:B------:R-:W-:-:S04]  /*4cf0*/  IMAD.U32 R0, RZ, RZ, UR8 ;  /* 0x00000008ff007e24 */ /* 0x000fc8000f8e00ff */
[----:B------:R-:W-:-:S04]  /*4d00*/  IMAD R4, R4, 0x8, R0 ;  /* 0x0000000804047824 */ /* 0x000fc800078e0200 */
[----:B------:R0:W1:Y:S01]  /*4d10*/  SYNCS.PHASECHK.TRANS64.TRYWAIT P1, [R4+URZ], R5 ;  /* 0x00000005040075a7 */ /* 0x000062000802017f */
[----:B------:R-:W-:Y:S05]  /*4d20*/  @!P0 BRA `(.L_x_24) ;  /* 0x0000000000048947 */ /* 0x000fea0003800000 */
[----:B------:R-:W-:Y:S01]  /*4d30*/  BPT.TRAP 0x1 ;  /* 0x000000040000795c */ /* 0x000fe20000300000 */
.L_x_24:
[----:B-1----:R-:W-:Y:S05]  /*4d40*/  @P1 BRA `(.L_x_25) ;  /* 0x0000000000081947 */ /* 0x002fea0003800000 */
[----:B------:R-:W1:Y:S02]  /*4d50*/  SYNCS.PHASECHK.TRANS64.TRYWAIT P1, [R4+URZ], R5 ;  /* 0x00000005040075a7 */ /* 0x000e64000802017f */
[----:B-1----:R-:W-:Y:S05]  /*4d60*/  @!P1 BRA `(.L_x_26) ;  /* 0x0000016c00509947 */ /* 0x002fea0003800000 */
.L_x_25:
        /* <DEDUP_REMOVED lines=64> */
[----:B--2---:R-:W2:Y:S04]  /*5170*/  LDL.LU.64 R24, [R1] ;  /* 0x0000000001187983 */ /* 0x004ea80000300a00 */
        /* <DEDUP_REMOVED lines=63> */
[----:B------:R-:W-:-:S02]  /*5570*/  ULEA UR13, UR7, UR4, 0xb ;  /* 0x00000004070d7291 */ /* 0x000fc4000f8e583f */
[----:B------:R-:W-:Y:S01]  /*5580*/  ULEA UR14, UR7, UR5, 0xb ;  /* 0x00000005070e7291 */ /* 0x000fe2000f8e583f */
[----:B------:R-:W-:Y:S01]  /*5590*/  STL [R1+0x2cc], R17 ;  /* 0x0002cc1101007387 */ /* 0x000fe20000100800 */
[----:B------:R-:W-:Y:S01]  /*55a0*/  UMOV UR9, 0x40000040 ;  /* 0x4000004000097882 */ /* 0x000fe20000000000 */
[----:B------:R-:W-:Y:S02]  /*55b0*/  UMOV UR11, 0x40000040 ;  /* 0x40000040000b7882 */ /* 0x000fe40000000000 */
[----:B------:R-:W-:Y:S01]  /*55c0*/  UMOV UR8, UR13 ;  /* 0x0000000d00087c82 */ /* 0x000fe20008000000 */
[----:B------:R-:W-:Y:S01]  /*55d0*/  STL [R1+0x2c8], R16 ;  /* 0x0002c81001007387 */ /* 0x000fe20000100800 */
[----:B------:R-:W-:-:S03]  /*55e0*/  UMOV UR10, UR14 ;  /* 0x0000000e000a7c82 */ /* 0x000fc60008000000 */
[----:B------:R-:W-:Y:S04]  /*55f0*/  STL [R1+0x2c4], R3 ;  /* 0x0002c40301007387 */ /* 0x000fe80000100800 */
[----:B------:R3:W-:Y:S04]  /*5600*/  STL [R1+0x2c0], R2 ;  /* 0x0002c00201007387 */ /* 0x0007e80000100800 */
[----:B------:R4:W-:Y:S01]  /*5610*/  STL [R1+0x2bc], R0 ;  /* 0x0002bc0001007387 */ /* 0x0009e20000100800 */
[----:B--2---:R-:W-:-:S06]  /*5620*/  WARPGROUP.ARRIVE ;  /* 0x00000000000079c5 */ /* 0x004fcc0000000000 */
[----:B------:R-:W-:Y:S03]  /*5630*/  HGMMA.64x256x16.F32.BF16 R24, gdesc[UR8], R24, gsb0 ;  /* 0x03e00000081879f0 */ /* 0x000fe60008001818 */
[----:B------:R-:W-:Y:S02]  /*5640*/  WARPGROUP.DEPBAR.LE gsb0, 0x0 ;  /* 0x00008000000079c5 */ /* 0x000fe40000010000 */
[----:B------:R-:W-:Y:S01]  /*5650*/  STL.64 [R1], R24 ;  /* 0x0000001801007387 */ /* 0x000fe20000100a00 */
[----:B---3--:R-:W-:Y:S01]  /*5660*/  IMAD.MOV.U32 R2, RZ, RZ, R150 ;  /* 0x000000ffff027224 */ /* 0x008fe200078e0096 */
[----:B----4-:R-:W-:Y:S01]  /*5670*/  MOV R0, R151 ;  /* 0x0000009700007202 */ /* 0x010fe20000000f00 */
[----:B01----:R-:W-:Y:S01]  /*5680*/  IMAD.MOV.U32 R4, RZ, RZ, R148 ;  /* 0x000000ffff047224 */ /* 0x003fe200078e0094 */
        /* <DEDUP_REMOVED lines=40> */
[----:B------:R-:W2:Y:S01]  /*5910*/  LDL.LU.64 R150, [R1+0x780] ;  /* 0x0007800001967983 */ /* 0x000ea20000300a00 */
        /* <DEDUP_REMOVED lines=44> */
[----:B------:R-:W-:-:S02]  /*5be0*/  IMAD.MOV.U32 R178, RZ, RZ, R94 ;  /* 0x000000ffffb27224 */ /* 0x000fc400078e005e */
[----:B------:R-:W-:Y:S01]  /*5bf0*/  IMAD.MOV.U32 R179, RZ, RZ, R95 ;  /* 0x000000ffffb37224 */ /* 0x000fe200078e005f */
[----:B------:R-:W2:Y:S01]  /*5c00*/  LDL.LU.64 R126, [R1+0x720] ;  /* 0x00072000017e7983 */ /* 0x000ea20000300a00 */
[----:B------:R-:W-:Y:S02]  /*5c10*/  IMAD.MOV.U32 R176, RZ, RZ, R92 ;  /* 0x000000ffffb07224 */ /* 0x000fe400078e005c */
[----:B------:R-:W-:Y:S01]  /*5c20*/  IMAD.MOV.U32 R177, RZ, RZ, R93 ;  /* 0x000000ffffb17224 */ /* 0x000fe200078e005d */
[----:B------:R-:W2:Y:S01]  /*5c30*/  LDL.LU.64 R124, [R1+0x718] ;  /* 0x00071800017c7983 */ /* 0x000ea20000300a00 */
[----:B------:R-:W-:Y:S02]  /*5c40*/  IMAD.MOV.U32 R174, RZ, RZ, R90 ;  /* 0x000000ffffae7224 */ /* 0x000fe400078e005a */
        /* <DEDUP_REMOVED lines=74> */
[----:B0-----:R-:W2:Y:S04]  /*60f0*/  LDL.LU.64 R44, [R1+0x5d8] ;  /* 0x0005d800012c7983 */ /* 0x001ea80000300a00 */
        /* <DEDUP_REMOVED lines=11> */
[----:B------:R-:W-:-:S02]  /*61b0*/  UMOV UR9, 0x40000040 ;  /* 0x4000004000097882 */ /* 0x000fc40000000000 */
[----:B------:R-:W-:Y:S01]  /*61c0*/  STL [R1+0x580], R152 ;  /* 0x0005809801007387 */ /* 0x000fe20000100800 */
[----:B--2---:R-:W-:-:S06]  /*61d0*/  WARPGROUP.ARRIVE ;  /* 0x00000000000079c5 */ /* 0x004fcc0000000000 */
        /* <DEDUP_REMOVED lines=59> */
[----:B------:R-:W-:Y:S02]  /*6590*/  IMAD.MOV.U32 R138, RZ, RZ, R227 ;  /* 0x000000ffff8a7224 */ /* 0x000fe400078e00e3 */
[----:B------:R-:W-:Y:S02]  /*65a0*/  IMAD.MOV.U32 R140, RZ, RZ, R225 ;  /* 0x000000ffff8c7224 */ /* 0x000fe400078e00e1 */
[----:B------:R-:W-:Y:S01]  /*65b0*/  IMAD.MOV.U32 R141, RZ, RZ, R224 ;  /* 0x000000ffff8d7224 */ /* 0x000fe200078e00e0 */
[----:B------:R-:W-:Y:S01]  /*65c0*/  MOV R224, R12 ;  /* 0x0000000c00e07202 */ /* 0x000fe20000000f00 */
[----:B------:R-:W-:Y:S02]  /*65d0*/  IMAD.MOV.U32 R142, RZ, RZ, R223 ;  /* 0x000000ffff8e7224 */ /* 0x000fe400078e00df */
[----:B------:R-:W-:Y:S02]  /*65e0*/  IMAD.MOV.U32 R143, RZ, RZ, R222 ;  /* 0x000000ffff8f7224 */ /* 0x000fe400078e00de */
[----:B------:R-:W-:-:S02]  /*65f0*/  IMAD.MOV.U32 R145, RZ, RZ, R220 ;  /* 0x000000ffff917224 */ /* 0x000fc400078e00dc */
[----:B------:R-:W-:Y:S01]  /*6600*/  IMAD.MOV.U32 R146, RZ, RZ, R219 ;  /* 0x000000ffff927224 */ /* 0x000fe200078e00db */
[----:B------:R-:W-:Y:S01]  /*6610*/  MOV R219, R17 ;  /* 0x0000001100db7202 */ /* 0x000fe20000000f00 */
[----:B------:R-:W-:Y:S02]  /*6620*/  IMAD.MOV.U32 R147, RZ, RZ, R218 ;  /* 0x000000ffff937224 */ /* 0x000fe400078e00da */
[----:B------:R-:W-:Y:S02]  /*6630*/  IMAD.MOV.U32 R148, RZ, RZ, R217 ;  /* 0x000000ffff947224 */ /* 0x000fe400078e00d9 */
[----:B------:R-:W-:Y:S02]  /*6640*/  IMAD.MOV.U32 R150, RZ, RZ, R215 ;  /* 0x000000ffff967224 */ /* 0x000fe400078e00d7 */
[----:B------:R-:W-:Y:S01]  /*6650*/  IMAD.MOV.U32 R151, RZ, RZ, R214 ;  /* 0x000000ffff977224 */ /* 0x000fe200078e00d6 */
[----:B------:R-:W-:Y:S01]  /*6660*/  MOV R214, R22 ;  /* 0x0000001600d67202 */ /* 0x000fe20000000f00 */
        /* <DEDUP_REMOVED lines=18> */
[----:B------:R-:W-:Y:S01]  /*6790*/  IMAD.MOV.U32 R235, RZ, RZ, R0 ;  /* 0x000000ffffeb7224 */ /* 0x000fe200078e0000 */
[----:B------:R-:W-:-:S02]  /*67a0*/  UIADD3 UR8, UR13, 0x2, URZ ;  /* 0x000000020d087890 */ /* 0x000fc4000fffe03f */
[----:B------:R-:W-:Y:S01]  /*67b0*/  UIADD3 UR10, UR14, 0x2, URZ ;  /* 0x000000020e0a7890 */ /* 0x000fe2000fffe03f */
[----:B------:R-:W-:Y:S01]  /*67c0*/  UMOV UR9, 0x40000040 ;  /* 0x4000004000097882 */ /* 0x000fe20000000000 */
[----:B------:R-:W-:Y:S01]  /*67d0*/  UMOV UR11, 0x40000040 ;  /* 0x40000040000b7882 */ /* 0x000fe20000000000 */
        /* <DEDUP_REMOVED lines=236> */
[----:B------:R-:W-:Y:S01]  /*76a0*/  STL.64 [R1+0x30], R36 ;  /* 0x0000302401007387 */ /* 0x000fe20000100a00 */
[----:B------:R-:W-:-:S03]  /*76b0*/  IMAD.MOV.U32 R5, RZ, RZ, R150 ;  /* 0x000000ffff057224 */ /* 0x000fc600078e0096 */
[----:B------:R-:W-:Y:S01]  /*76c0*/  STL.64 [R1+0x38], R38 ;  /* 0x0000382601007387 */ /* 0x000fe20000100a00 */
[----:B------:R-:W-:-:S03]  /*76d0*/  IMAD.MOV.U32 R4, RZ, RZ, R151 ;  /* 0x000000ffff047224 */ /* 0x000fc600078e0097 */
[----:B------:R-:W-:Y:S01]  /*76e0*/  STL.64 [R1+0x40], R40 ;  /* 0x0000402801007387 */ /* 0x000fe20000100a00 */
[----:B------:R-:W-:Y:S01]  /*76f0*/  IMAD.MOV.U32 R7, RZ, RZ, R148 ;  /* 0x000000ffff077224 */ /* 0x000fe200078e0094 */
[----:B------:R-:W-:Y:S02]  /*7700*/  MOV R6, R149 ;  /* 0x0000009500067202 */ /* 0x000fe40000000f00 */
[----:B------:R-:W-:Y:S01]  /*7710*/  STL.64 [R1+0x48], R42 ;  /* 0x0000482a01007387 */ /* 0x000fe20000100a00 */
[----:B------:R-:W-:-:S03]  /*7720*/  IMAD.MOV.U32 R9, RZ, RZ, R146 ;  /* 0x000000ffff097224 */ /* 0x000fc600078e0092 */
[----:B------:R0:W-:Y:S01]  /*7730*/  STL.64 [R1+0x50], R44 ;  /* 0x0000502c01007387 */ /* 0x0001e20000100a00 */
[----:B------:R-:W-:Y:S01]  /*7740*/  IMAD.MOV.U32 R8, RZ, RZ, R147 ;  /* 0x000000ffff087224 */ /* 0x000fe200078e0093 */
[----:B------:R-:W-:Y:S02]  /*7750*/  MOV R10, R145 ;  /* 0x00000091000a7202 */ /* 0x000fe40000000f00 */
[----:B------:R-:W3:Y:S01]  /*7760*/  LDL.LU.64 R150, [R1+0x4c8] ;  /* 0x0004c80001967983 */ /* 0x000ee20000300a00 */
[----:B------:R-:W-:-:S03]  /*7770*/  IMAD.MOV.U32 R11, RZ, RZ, R144 ;  /* 0x000000ffff0b7224 */ /* 0x000fc600078e0090 */
[----:B------:R-:W3:Y:S01]  /*7780*/  LDL.LU.64 R148, [R1+0x4c0] ;  /* 0x0004c00001947983 */ /* 0x000ee20000300a00 */
[----:B------:R-:W-:Y:S01]  /*7790*/  IMAD.MOV.U32 R13, RZ, RZ, R142 ;  /* 0x000000ffff0d7224 */ /* 0x000fe200078e008e */
[----:B------:R-:W-:Y:S01]  /*77a0*/  MOV R14, R141 ;  /* 0x0000008d000e7202 */ /* 0x000fe20000000f00 */
[----:B------:R-:W-:Y:S01]  /*77b0*/  IMAD.MOV.U32 R12, RZ, RZ, R143 ;  /* 0x000000ffff0c7224 */ /* 0x000fe200078e008f */
        /* <DEDUP_REMOVED lines=27> */
[----:B------:R-:W-:Y:S02]  /*7970*/  IMAD.MOV.U32 R206, RZ, RZ, R122 ;  /* 0x000000ffffce7224 */ /* 0x000fe400078e007a */
[----:B------:R-:W-:Y:S01]  /*7980*/  IMAD.MOV.U32 R207, RZ, RZ, R123 ;  /* 0x000000ffffcf7224 */ /* 0x000fe200078e007b */
        /* <DEDUP_REMOVED lines=195> */
[----:B------:R-:W-:Y:S01]  /*85c0*/  MOV R224, R15 ;  /* 0x0000000f00e07202 */ /* 0x000fe20000000f00 */
[----:B------:R-:W-:Y:S02]  /*85d0*/  IMAD.MOV.U32 R148, RZ, RZ, R222 ;  /* 0x000000ffff947224 */ /* 0x000fe400078e00de */
[----:B------:R-:W-:Y:S02]  /*85e0*/  IMAD.MOV.U32 R149, RZ, RZ, R221 ;  /* 0x000000ffff957224 */ /* 0x000fe400078e00dd */
[----:B------:R-:W-:Y:S01]  /*85f0*/  IMAD.MOV.U32 R150, RZ, RZ, R220 ;  /* 0x000000ffff967224 */ /* 0x000fe200078e00dc */
[----:B------:R-:W-:Y:S01]  /*8600*/  MOV R220, R21 ;  /* 0x0000001500dc7202 */ /* 0x000fe20000000f00 */
[----:B------:R-:W-:Y:S02]  /*8610*/  IMAD.MOV.U32 R152, RZ, RZ, R218 ;  /* 0x000000ffff987224 */ /* 0x000fe400078e00da */
        /* <DEDUP_REMOVED lines=123> */
[----:B------:R-:W-:Y:S01]  /*8dd0*/  BPT.TRAP 0x1 ;  /* 0x000000040000795c */ /* 0x000fe20000300000 */
.L_x_27:
[----:B-----5:R-:W-:Y:S01]  /*8de0*/  ISETP.NE.AND P1, PT, R17, RZ, PT ;  /* 0x000000ff1100720c */ /* 0x020fe20003f25270 */
[----:B------:R-:W-:Y:S01]  /*8df0*/  UISETP.GT.U32.AND UP0, UPT, UR40, 0x1, UPT ;  /* 0x000000012800788c */ /* 0x000fe2000bf04070 */
[----:B------:R-:W-:-:S11]  /*8e00*/  MOV R4, UR12 ;  /* 0x0000000c00047c02 */ /* 0x000fd60008000f00 */
[----:B------:R-:W-:-:S04]  /*8e10*/  @P1 IMAD R4, R4, 0x8, R0 ;  /* 0x0000000804041824 */ /* 0x000fc800078e0200 */
[----:B------:R-:W-:-:S05]  /*8e20*/  @P1 VIADD R4, R4, 0x18 ;  /* 0x0000001804041836 */ /* 0x000fca0000000000 */
[----:B------:R-:W-:-:S04]  /*8e30*/  @P1 PRMT R4, R152, 0x654, R4 ;  /* 0x0000065498041816 */ /* 0x000fc80000000004 */
[----:B------:R0:W-:Y:S01]  /*8e40*/  @P1 SYNCS.ARRIVE.TRANS64.RED.A1T0 RZ, [R4+URZ], RZ ;  /* 0x000000ff04ff19a7 */ /* 0x0001e2000810043f */
[----:B------:R-:W-:-:S13]  /*8e50*/  PLOP3.LUT P1, PT, PT, PT, UP0, 0x80, 0x0 ;  /* 0x000000000000781c */ /* 0x000fda0003f2f008 */
[----:B0-----:R-:W-:Y:S05]  /*8e60*/  @P1 BRA `(.L_x_28) ;  /* 0x0000000000041947 */ /* 0x001fea0003800000 */
[----:B------:R-:W-:Y:S01]  /*8e70*/  BPT.TRAP 0x1 ;  /* 0x000000040000795c */ /* 0x000fe20000300000 */
.L_x_28:
[----:B------:R-:W-:Y:S02]  /*8e80*/  UISETP.GT.AND UP2, UPT, UR6, 0x1, UPT ;  /* 0x000000010600788c */ /* 0x000fe4000bf44270 */
[----:B------:R-:W-:Y:S02]  /*8e90*/  UIADD3 UR7, UR7, 0x1, URZ ;  /* 0x0000000107077890 */ /* 0x000fe4000fffe03f */
[----:B------:R-:W-:Y:S02]  /*8ea0*/  UIADD3 UR12, UR12, 0x1, URZ ;  /* 0x000000010c0c7890 */ /* 0x000fe4000fffe03f */
[----:B------:R-:W-:Y:S01]  /*8eb0*/  PLOP3.LUT P1, PT, PT, PT, UP2, 0x80, 0x0 ;  /* 0x000000000000781c */ /* 0x000fe20003f2f028 */
[----:B------:R-:W-:Y:S02]  /*8ec0*/  UISETP.NE.AND UP0, UPT, UR7, 0x3, UPT ;  /* 0x000000030700788c */ /* 0x000fe4000bf05270 */
[----:B------:R-:W-:Y:S02]  /*8ed0*/  UISETP.NE.AND UP1, UPT, UR12, 0x3, UPT ;  /* 0x000000030c00788c */ /* 0x000fe4000bf25270 */
[----:B------:R-:W-:-:S02]  /*8ee0*/  USEL UR8, URZ, 0x1, UP0 ;  /* 0x000000013f087887 */ /* 0x000fc40008000000 */
[----:B------:R-:W-:Y:S02]  /*8ef0*/  UIADD3 UR6, UR6, -0x1, URZ ;  /* 0xffffffff06067890 */ /* 0x000fe4000fffe03f */
[----:B------:R-:W-:Y:S02]  /*8f00*/  USEL UR7, UR7, URZ, UP0 ;  /* 0x0000003f07077287 */ /* 0x000fe40008000000 */
[----:B------:R-:W-:Y:S01]  /*8f10*/  USEL UR12, UR12, URZ, UP1 ;  /* 0x0000003f0c0c7287 */ /* 0x000fe20008800000 */
[----:B------:R-:W-:Y:S01]  /*8f20*/  LOP3.LUT R3, R3, UR8, RZ, 0x3c, !PT ;  /* 0x0000000803037c12 */ /* 0x000fe2000f8e3cff */
[----:B------:R-:W-:Y:S10]  /*8f30*/  @P1 BRA `(.L_x_29) ;  /* 0xffffffbc00501947 */ /* 0x000ff4000383ffff */
.L_x_22:
[----:B-----5:R-:W0:Y:S02]  /*8f40*/  LDC R3, c[0x0][0x28c] ;  /* 0x0000a300ff037b82 */ /* 0x020e240000000800 */
[----:B0-----:R-:W-:-:S13]  /*8f50*/  ISETP.GE.AND P1, PT, R3, 0x1, PT ;  /* 0x000000010300780c */ /* 0x001fda0003f26270 */
[----:B------:R-:W-:Y:S05]  /*8f60*/  @!P1 BRA `(.L_x_30) ;  /* 0x0000000000549947 */ /* 0x000fea0003800000 */
[----:B------:R-:W-:Y:S05]  /*8f70*/  @!P0 BRA `(.L_x_31) ;  /* 0x0000000000048947 */ /* 0x000fea0003800000 */
[----:B------:R-:W-:Y:S01]  /*8f80*/  BPT.TRAP 0x1 ;  /* 0x000000040000795c */ /* 0x000fe20000300000 */
.L_x_31:
[----:B------:R-:W-:Y:S01]  /*8f90*/  ISETP.NE.AND P0, PT, R17, RZ, PT ;  /* 0x000000ff1100720c */ /* 0x000fe20003f05270 */
[----:B------:R-:W-:-:S12]  /*8fa0*/  BSSY B0, `(.L_x_32) ;  /* 0x000000d000007945 */ /* 0x000fd80003800000 */
[----:B------:R-:W-:Y:S05]  /*8fb0*/  @!P0 BRA `(.L_x_33) ;  /* 0x00000000002c8947 */ /* 0x000fea0003800000 */
[----:B------:R-:W-:-:S04]  /*8fc0*/  UISETP.LT.AND UP0, UPT, UR44, 0x1, UPT ;  /* 0x000000012c00788c */ /* 0x000fc8000bf01270 */
[----:B------:R-:W-:-:S04]  /*8fd0*/  USEL UR6, UR44, 0x1, UP0 ;  /* 0x000000012c067887 */ /* 0x000fc80008000000 */
[----:B------:R-:W-:-:S04]  /*8fe0*/  UIADD3 UR6, UR39, UR44, -UR6 ;  /* 0x0000002c27067290 */ /* 0x000fc8000fffe806 */
[----:B------:R-:W-:-:S04]  /*8ff0*/  UIMAD.WIDE.U32 UR4, UR6, -0x55555555, URZ ;  /* 0xaaaaaaab060478a5 */ /* 0x000fc8000f8e003f */
[----:B------:R-:W-:-:S04]  /*9000*/  USHF.R.U32.HI UR4, URZ, 0x1, UR5 ;  /* 0x000000013f047899 */ /* 0x000fc80008011605 */
[----:B------:R-:W-:-:S06]  /*9010*/  UIMAD UR6, UR4, -0x3, UR6 ;  /* 0xfffffffd040678a4 */ /* 0x000fcc000f8e0206 */
[----:B------:R-:W-:-:S05]  /*9020*/  IMAD.U32 R3, RZ, RZ, UR6 ;  /* 0x00000006ff037e24 */ /* 0x000fca000f8e00ff */
[----:B------:R-:W-:-:S05]  /*9030*/  LEA R0, R3, R0, 0x3 ;  /* 0x0000000003007211 */ /* 0x000fca00078e18ff */
[----:B------:R-:W-:-:S05]  /*9040*/  VIADD R0, R0, 0x18 ;  /* 0x0000001800007836 */ /* 0x000fca0000000000 */
[----:B------:R-:W-:-:S04]  /*9050*/  PRMT R0, R152, 0x654, R0 ;  /* 0x0000065498007816 */ /* 0x000fc80000000000 */
[----:B------:R0:W-:Y:S03]  /*9060*/  SYNCS.ARRIVE.TRANS64.RED.A1T0 RZ, [R0+URZ], RZ ;  /* 0x000000ff00ff79a7 */ /* 0x0001e6000810043f */
.L_x_33:
[----:B------:R-:W-:Y:S05]  /*9070*/  BSYNC B0 ;  /* 0x0000000000007941 */ /* 0x000fea0003800000 */
.L_x_32:
[----:B------:R-:W-:-:S06]  /*9080*/  UISETP.GT.U32.AND UP0, UPT, UR40, 0x1, UPT ;  /* 0x000000012800788c */ /* 0x000fcc000bf04070 */
[----:B------:R-:W-:-:S13]  /*9090*/  PLOP3.LUT P0, PT, PT, PT, UP0, 0x80, 0x0 ;  /* 0x000000000000781c */ /* 0x000fda0003f0f008 */
[----:B------:R-:W-:Y:S05]  /*90a0*/  @P0 BRA `(.L_x_30) ;  /* 0x0000000000040947 */ /* 0x000fea0003800000 */
[----:B------:R-:W-:Y:S01]  /*90b0*/  BPT.TRAP 0x1 ;  /* 0x000000040000795c */ /* 0x000fe20000300000 */
.L_x_30:
[----:B------:R-:W1:Y:S01]  /*90c0*/  S2R R8, SR_TID.X ;  /* 0x0000000000087919 */ /* 0x000e620000002100 */
[----:B------:R-:W-:Y:S01]  /*90d0*/  MOV R19, 0x6540 ;  /* 0x0000654000137802 */ /* 0x000fe20000000f00 */
[----:B------:R-:W-:Y:S02]  /*90e0*/  UIMAD.WIDE UR6, UR41, 0x100, URZ ;  /* 0x00000100290678a5 */ /* 0x000fe4000f8e023f */
[----:B------:R-:W-:Y:S01]  /*90f0*/  USHF.R.S32.HI UR10, URZ, 0x1f, UR43 ;  /* 0x0000001f3f0a7899 */ /* 0x000fe2000801142b */
[----:B------:R-:W-:Y:S01]  /*9100*/  ULDC.64 UR8, c[0x0][0x5d0] ;  /* 0x0001740000087ab9 */ /* 0x000fe20000000a00 */
[----:B------:R-:W-:Y:S02]  /*9110*/  USHF.L.U32 UR41, UR41, 0x8, URZ ;  /* 0x0000000829297899 */ /* 0x000fe4000800063f */
[----:B------:R-:W-:Y:S02]  /*9120*/  UIMAD UR4, UR10, UR8, URZ ;  /* 0x000000080a0472a4 */ /* 0x000fe4000f8e023f */
[----:B------:R-:W-:-:S02]  /*9130*/  UIADD3 UR39, UR44, UR39, URZ ;  /* 0x000000272c277290 */ /* 0x000fc4000fffe03f */
[----:B------:R-:W-:Y:S02]  /*9140*/  UIMAD UR4, UR43, UR9, UR4 ;  /* 0x000000092b0472a4 */ /* 0x000fe4000f8e0204 */
[----:B------:R-:W-:Y:S02]  /*9150*/  UISETP.GT.U32.AND UP1, UPT, UR39, 0x2, UPT ;  /* 0x000000022700788c */ /* 0x000fe4000bf24070 */
[----:B------:R-:W-:Y:S02]  /*9160*/  UISETP.GE.U32.AND UP2, UPT, UR44, 0x3, UPT ;  /* 0x000000032c00788c */ /* 0x000fe4000bf46070 */
[----:B------:R-:W-:Y:S01]  /*9170*/  UISETP.LT.U32.AND UP1, UPT, UR44, 0x3, UP1 ;  /* 0x000000032c00788c */ /* 0x000fe20008f21070 */
[--C-:B-1----:R-:W-:Y:S01]  /*9180*/  SHF.R.U32.HI R4, RZ, 0x7, R8.reuse ;  /* 0x00000007ff047819 */ /* 0x102fe20000011608 */
[----:B------:R-:W-:Y:S01]  /*9190*/  IMAD.SHL.U32 R18, R8, 0x2, RZ ;  /* 0x0000000208127824 */ /* 0x000fe200078e00ff */
[----:B------:R-:W-:Y:S02]  /*91a0*/  SHF.R.U32.HI R5, RZ, 0x2, R8 ;  /* 0x00000002ff057819 */ /* 0x000fe40000011608 */
[----:B------:R-:W-:-:S02]  /*91b0*/  LOP3.LUT R4, R4, 0x1, RZ, 0xc0, !PT ;  /* 0x0000000104047812 */ /* 0x000fc400078ec0ff */
[----:B------:R-:W-:Y:S02]  /*91c0*/  LOP3.LUT R6, R8, 0x60, RZ, 0xc0, !PT ;  /* 0x0000006008067812 */ /* 0x000fe400078ec0ff */
[----:B------:R-:W-:Y:S01]  /*91d0*/  LOP3.LUT R5, R5, 0x7, RZ, 0xc0, !PT ;  /* 0x0000000705057812 */ /* 0x000fe200078ec0ff */
[----:B------:R-:W-:Y:S01]  /*91e0*/  IMAD.SHL.U32 R3, R4, 0x40, RZ ;  /* 0x0000004004037824 */ /* 0x000fe200078e00ff */
[----:B------:R-:W-:Y:S02]  /*91f0*/  LOP3.LUT R18, R18, 0x6, RZ, 0xc0, !PT ;  /* 0x0000000612127812 */ /* 0x000fe400078ec0ff */
[----:B------:R-:W-:Y:S02]  /*9200*/  SHF.R.U32.HI R6, RZ, 0x1, R6 ;  /* 0x00000001ff067819 */ /* 0x000fe40000011606 */
[--C-:B------:R-:W-:Y:S02]  /*9210*/  LOP3.LUT R3, R3, 0x40, R5.reuse, 0xe2, !PT ;  /* 0x0000004003037812 */ /* 0x100fe400078ee205 */
[----:B------:R-:W-:Y:S01]  /*9220*/  PRMT R18, R18, R19, UR42 ;  /* 0x0000002a12127e16 */ /* 0x000fe20008000013 */
[----:B------:R-:W-:Y:S01]  /*9230*/  USHF.L.U32 UR42, UR42, 0x8, URZ ;  /* 0x000000082a2a7899 */ /* 0x000fe2000800063f */
[----:B0-----:R-:W-:-:S02]  /*9240*/  IADD3 R0, RZ, -R6, -R5 ;  /* 0x80000006ff007210 */ /* 0x001fc40007ffe805 */
[----:B------:R-:W-:Y:S01]  /*9250*/  LOP3.LUT R3, R3, UR6, R6, 0xfe, !PT ;  /* 0x0000000603037c12 */ /* 0x000fe2000f8efe06 */
[----:B------:R-:W-:Y:S01]  /*9260*/  IMAD.U32 R6, RZ, RZ, UR8 ;  /* 0x00000008ff067e24 */ /* 0x000fe2000f8e00ff */
[----:B------:R-:W-:Y:S01]  /*9270*/  SHF.R.S32.HI R19, RZ, 0x1f, R18 ;  /* 0x0000001fff137819 */ /* 0x000fe20000011412 */
[----:B------:R-:W-:Y:S01]  /*9280*/  ULDC UR8, c[0x0][0x284] ;  /* 0x0000a10000087ab9 */ /* 0x000fe20000000800 */
[----:B------:R-:W-:Y:S01]  /*9290*/  IMAD R0, R4, -0x40, R0 ;  /* 0xffffffc004007824 */ /* 0x000fe200078e0200 */
[----:B------:R-:W-:Y:S01]  /*92a0*/  MOV R5, 0xfffffffe ;  /* 0xfffffffe00057802 */ /* 0x000fe20000000f00 */
[----:B------:R-:W-:Y:S02]  /*92b0*/  IMAD.U32 R153, RZ, RZ, UR8 ;  /* 0x00000008ff997e24 */ /* 0x000fe4000f8e00ff */
[----:B------:R-:W-:-:S03]  /*92c0*/  IMAD.WIDE.U32 R6, R6, UR43, R18 ;  /* 0x0000002b06067c25 */ /* 0x000fc6000f8e0012 */
[----:B------:R-:W-:Y:S01]  /*92d0*/  IADD3 R153, R153, -UR41, R0 ;  /* 0x8000002999997c10 */ /* 0x000fe2000fffe000 */
[----:B------:R-:W-:Y:S01]  /*92e0*/  VIADD R7, R7, UR4 ;  /* 0x0000000407077c36 */ /* 0x000fe20008000000 */
[----:B------:R-:W-:Y:S01]  /*92f0*/  ULDC UR4, c[0x0][0x288] ;  /* 0x0000a20000047ab9 */ /* 0x000fe20000000800 */
[----:B------:R-:W-:Y:S01]  /*9300*/  LOP3.LUT R0, R8, 0x3, RZ, 0xc0, !PT ;  /* 0x0000000308007812 */ /* 0x000fe200078ec0ff */
[----:B------:R-:W-:-:S04]  /*9310*/  UISETP.GE.AND UP0, UPT, UR42, UR4, UPT ;  /* 0x000000042a00728c */ /* 0x000fc8000bf06270 */
[----:B------:R-:W-:Y:S01]  /*9320*/  UISETP.GE.OR UP0, UPT, UR41, UR8, UP0 ;  /* 0x000000082900728c */ /* 0x000fe20008706670 */
[----:B------:R-:W-:Y:S01]  /*9330*/  IMAD R0, R0, R5, UR4 ;  /* 0x0000000400007e24 */ /* 0x000fe2000f8e0205 */
[----:B------:R-:W-:Y:S02]  /*9340*/  UIMAD.WIDE.U32 UR4, UR39, -0x55555555, URZ ;  /* 0xaaaaaaab270478a5 */ /* 0x000fe4000f8e003f */
[----:B------:R-:W-:Y:S01]  /*9350*/  USEL UR8, URZ, 0x1, !UP1 ;  /* 0x000000013f087887 */ /* 0x000fe2000c800000 */
[----:B------:R-:W-:Y:S01]  /*9360*/  VIADD R0, R0, -UR42 ;  /* 0x8000002a00007c36 */ /* 0x000fe20008000000 */
[----:B------:R-:W-:Y:S01]  /*9370*/  PLOP3.LUT P0, PT, PT, PT, UP0, 0x80, 0x0 ;  /* 0x000000000000781c */ /* 0x000fe20003f0f008 */
[----:B------:R-:W-:Y:S02]  /*9380*/  USHF.R.U32.HI UR4, URZ, 0x1, UR5 ;  /* 0x000000013f047899 */ /* 0x000fe40008011605 */
[----:B------:R-:W-:Y:S02]  /*9390*/  ULOP3.LUT UR38, UR38, UR8, URZ, 0x3c, !UPT ;  /* 0x0000000826267292 */ /* 0x000fe4000f8e3c3f */
[----:B------:R-:W-:-:S02]  /*93a0*/  UIMAD UR39, UR4, -0x3, UR39 ;  /* 0xfffffffd042778a4 */ /* 0x000fc4000f8e0227 */
[----:B------:R-:W-:Y:S01]  /*93b0*/  @UP2 ULOP3.LUT UR38, UR38, 0x1, UR4, 0x78, !UPT ;  /* 0x0000000126262892 */ /* 0x000fe2000f8e7804 */
[----:B------:R-:W-:-:S05]  /*93c0*/  UMOV UR41, 0xffffffff ;  /* 0xffffffff00297882 */ /* 0x000fca0000000000 */
[----:B------:R-:W-:Y:S06]  /*93d0*/  @P0 BRA `(.L_x_34) ;  /* 0x0000010400d80947 */ /* 0x000fec0003800000 */
[----:B------:R-:W-:Y:S01]  /*93e0*/  FSETP.NEU.AND P0, PT, R16, RZ, PT ;  /* 0x000000ff1000720b */ /* 0x000fe20003f0d000 */
[----:B------:R-:W-:Y:S01]  /*93f0*/  ULDC.64 UR8, c[0x0][0x5c8] ;  /* 0x0001720000087ab9 */ /* 0x000fe20000000a00 */
[----:B------:R-:W-:Y:S01]  /*9400*/  ISETP.GT.AND P3, PT, R153, RZ, PT ;  /* 0x000000ff9900720c */ /* 0x000fe20003f64270 */
[----:B------:R-:W-:Y:S01]  /*9410*/  UIMAD UR4, UR7, UR8, URZ ;  /* 0x00000008070472a4 */ /* 0x000fe2000f8e023f */
[----:B------:R-:W-:Y:S01]  /*9420*/  IMAD.U32 R10, RZ, RZ, UR9 ;  /* 0x00000009ff0a7e24 */ /* 0x000fe2000f8e00ff */
[----:B------:R-:W-:Y:S01]  /*9430*/  BSSY B0, `(.L_x_34) ;  /* 0x0001070000007945 */ /* 0x000fe20003800000 */
[----:B------:R-:W-:Y:S01]  /*9440*/  IMAD.WIDE.U32 R6, R3, UR8, R6 ;  /* 0x0000000803067c25 */ /* 0x000fe2000f8e0006 */
[----:B------:R-:W-:-:S03]  /*9450*/  ISETP.GT.AND P1, PT, R0, RZ, P3 ;  /* 0x000000ff0000720c */ /* 0x000fc60001f24270 */
[----:B------:R-:W-:-:S04]  /*9460*/  IMAD R10, R3, R10, UR4 ;  /* 0x00000004030a7e24 */ /* 0x000fc8000f8e020a */
[----:B------:R-:W-:Y:S01]  /*9470*/  IMAD.IADD R10, R7, 0x1, R10 ;  /* 0x00000001070a7824 */ /* 0x000fe200078e020a */
[----:B------:R-:W-:Y:S06]  /*9480*/  @!P0 BRA `(.L_x_35) ;  /* 0x000000b800108947 */ /* 0x000fec0003800000 */
[----:B------:R-:W0:Y:S01]  /*9490*/  LDC.64 R22, c[0x0][0x5b8] ;  /* 0x00016e00ff167b82 */ /* 0x000e220000000a00 */
[----:B------:R-:W2:Y:S01]  /*94a0*/  LDL.LU R11, [R1] ;  /* 0x00000000010b7983 */ /* 0x000ea20000300800 */
[----:B------:R-:W-:-:S06]  /*94b0*/  ULDC.64 UR4, c[0x0][0x5c0] ;  /* 0x0001700000047ab9 */ /* 0x000fcc0000000a00 */
[----:B------:R-:W1:Y:S08]  /*94c0*/  LDC.64 R14, c[0x0][0x5b0] ;  /* 0x00016c00ff0e7b82 */ /* 0x000e700000000a00 */
[----:B------:R-:W3:Y:S01]  /*94d0*/  LDC.64 R12, c[0x0][0x5a8] ;  /* 0x00016a00ff0c7b82 */ /* 0x000ee20000000a00 */
[C---:B0-----:R-:W-:Y:S02]  /*94e0*/  IMAD R159, R22.reuse, UR10, RZ ;  /* 0x0000000a169f7c24 */ /* 0x041fe4000f8e02ff */
[----:B------:R-:W-:-:S04]  /*94f0*/  IMAD.WIDE.U32 R154, R22, UR43, R18 ;  /* 0x0000002b169a7c25 */ /* 0x000fc8000f8e0012 */
[----:B------:R-:W-:Y:S02]  /*9500*/  IMAD R159, R23, UR43, R159 ;  /* 0x0000002b179f7c24 */ /* 0x000fe4000f8e029f */
[----:B-1----:R-:W-:Y:S02]  /*9510*/  IMAD R158, R14, UR7, RZ ;  /* 0x000000070e9e7c24 */ /* 0x002fe4000f8e02ff */
[----:B------:R-:W-:Y:S01]  /*9520*/  IMAD.MOV.U32 R20, RZ, RZ, R154 ;  /* 0x000000ffff147224 */ /* 0x000fe200078e009a */
[----:B------:R-:W-:Y:S01]  /*9530*/  IADD3 R21, R155, R159, RZ ;  /* 0x0000009f9b157210 */ /* 0x000fe20007ffe0ff */
[C---:B------:R-:W-:Y:S02]  /*9540*/  IMAD R158, R3.reuse, R15, R158 ;  /* 0x0000000f039e7224 */ /* 0x040fe400078e029e */
[----:B------:R-:W-:-:S04]  /*9550*/  IMAD.WIDE.U32 R4, R3, R14, R20 ;  /* 0x0000000e03047225 */ /* 0x000fc800078e0014 */
[----:B------:R-:W-:Y:S01]  /*9560*/  IMAD.IADD R5, R5, 0x1, R158 ;  /* 0x0000000105057824 */ /* 0x000fe200078e029e */
[----:B---3--:R-:W-:-:S04]  /*9570*/  LEA R8, P0, R4, R12, 0x1 ;  /* 0x0000000c04087211 */ /* 0x008fc800078008ff */
[----:B------:R-:W-:-:S05]  /*9580*/  LEA.HI.X R9, R4, R13, R5, 0x1, P0 ;  /* 0x0000000d04097211 */ /* 0x000fca00000f0c05 */
[----:B------:R-:W3:Y:S01]  /*9590*/  @P1 LDG.E.LTC128B.U16 R23, desc[UR36][R8.64] ;  /* 0x0000002408171981 */ /* 0x000ee2000c1e1520 */
[----:B------:R-:W-:Y:S01]  /*95a0*/  BSSY B1, `(.L_x_36) ;  /* 0x0000011000017945 */ /* 0x000fe20003800000 */
[----:B---3--:R-:W-:-:S04]  /*95b0*/  IMAD.U32 R4, R23, 0x10000, RZ ;  /* 0x0001000017047824 */ /* 0x008fc800078e00ff */
[----:B------:R-:W-:-:S04]  /*95c0*/  FMUL R4, R4, R16 ;  /* 0x0000001004047220 */ /* 0x000fc80000400000 */
[----:B--2---:R-:W-:Y:S01]  /*95d0*/  FFMA R7, R11, R2, R4 ;  /* 0x000000020b077223 */ /* 0x004fe20000000004 */
[----:B------:R-:W-:-:S04]  /*95e0*/  LEA R4, P0, R6, UR4, 0x1 ;  /* 0x0000000406047c11 */ /* 0x000fc8000f8008ff */
[----:B------:R-:W-:Y:S02]  /*95f0*/  LEA.HI.X R5, R6, UR5, R10, 0x1, P0 ;  /* 0x0000000506057c11 */ /* 0x000fe400080f0c0a */
[----:B------:R-:W-:-:S05]  /*9600*/  F2FP.BF16.F32.PACK_AB R6, RZ, R7 ;  /* 0x00000007ff06723e */ /* 0x000fca00000010ff */
[----:B------:R0:W-:Y:S02]  /*9610*/  @P1 STG.E.U16 desc[UR36][R4.64], R6 ;  /* 0x0000000604001986 */ /* 0x0001e4000c101524 */
[----:B0-----:R-:W-:-:S05]  /*9620*/  IMAD.WIDE.U32 R6, R3, R14, R18 ;  /* 0x0000000e03067225 */ /* 0x001fca00078e0012 */
[----:B------:R-:W-:-:S03]  /*9630*/  IADD3 R7, R158, R7, RZ ;  /* 0x000000079e077210 */ /* 0x000fc60007ffe0ff */
[----:B------:R-:W-:-:S04]  /*9640*/  IMAD.WIDE.U32 R6, R22, UR43, R6 ;  /* 0x0000002b16067c25 */ /* 0x000fc8000f8e0006 */
[----:B------:R-:W-:Y:S01]  /*9650*/  IMAD.IADD R7, R159, 0x1, R7 ;  /* 0x000000019f077824 */ /* 0x000fe200078e0207 */
[----:B------:R-:W-:-:S04]  /*9660*/  LEA R10, P0, R6, R12, 0x1 ;  /* 0x0000000c060a7211 */ /* 0x000fc800078008ff */
[----:B------:R-:W-:Y:S02]  /*9670*/  LEA.HI.X R11, R6, R13, R7, 0x1, P0 ;  /* 0x0000000d060b7211 */ /* 0x000fe400000f0c07 */
[----:B------:R-:W-:-:S13]  /*9680*/  ISETP.GT.AND P0, PT, R0, 0x1, P3 ;  /* 0x000000010000780c */ /* 0x000fda0001f04270 */
[----:B------:R-:W-:Y:S05]  /*9690*/  @!P0 BRA `(.L_x_37) ;  /* 0x0000000000048947 */ /* 0x000fea0003800000 */
[----:B------:R0:W5:Y:S02]  /*96a0*/  LDG.E.LTC128B.U16 R23, desc[UR36][R10.64+0x2] ;  /* 0x000002240a177981 */ /* 0x000164000c1e1520 */
.L_x_37:
[----:B------:R-:W-:Y:S05]  /*96b0*/  BSYNC B1 ;  /* 0x0000000000017941 */ /* 0x000fea0003800000 */
.L_x_36:
[----:B------:R-:W2:Y:S01]  /*96c0*/  LDL.LU R7, [R1+0x4] ;  /* 0x0000040001077983 */ /* 0x000ea20000300800 */
[----:B-----5:R-:W-:Y:S01]  /*96d0*/  IMAD.U32 R6, R23, 0x10000, RZ ;  /* 0x0001000017067824 */ /* 0x020fe200078e00ff */
[C---:B------:R-:W-:Y:S01]  /*96e0*/  SHF.L.U64.HI R157, R14.reuse, 0x3, R15 ;  /* 0x000000030e9d7819 */ /* 0x040fe2000001020f */
[----:B------:R-:W-:Y:S01]  /*96f0*/  IMAD.SHL.U32 R156, R14, 0x8, RZ ;  /* 0x000000080e9c7824 */ /* 0x000fe200078e00ff */
[----:B------:R-:W3:Y:S01]  /*9700*/  LDL.LU R160, [R1+0x8] ;  /* 0x0000080001a07983 */ /* 0x000ee20000300800 */
[----:B------:R-:W-:-:S04]  /*9710*/  FMUL R6, R6, R16 ;  /* 0x0000001006067220 */ /* 0x000fc80000400000 */
[----:B--2---:R-:W-:-:S05]  /*9720*/  FFMA R6, R7, R2, R6 ;  /* 0x0000000207067223 */ /* 0x004fca0000000006 */
[----:B------:R-:W-:-:S05]  /*9730*/  F2FP.BF16.F32.PACK_AB R6, RZ, R6 ;  /* 0x00000006ff06723e */ /* 0x000fca00000010ff */
[----:B------:R1:W-:Y:S01]  /*9740*/  @P0 STG.E.U16 desc[UR36][R4.64+0x2], R6 ;  /* 0x0000020604000986 */ /* 0x0003e2000c101524 */
[----:B------:R-:W-:-:S04]  /*9750*/  ISETP.GT.AND P0, PT, R153, 0x8, PT ;  /* 0x000000089900780c */ /* 0x000fc80003f04270 */
[----:B------:R-:W-:Y:S01]  /*9760*/  ISETP.GT.AND P1, PT, R0, RZ, P0 ;  /* 0x000000ff0000720c */ /* 0x000fe20000724270 */
[----:B-1----:R-:W-:-:S05]  /*9770*/  IMAD.WIDE.U32 R6, R3, R14, R156 ;  /* 0x0000000e03067225 */ /* 0x002fca00078e009c */
[----:B------:R-:W-:Y:S02]  /*9780*/  IADD3 R158, R158, R7, RZ ;  /* 0x000000079e9e7210 */ /* 0x000fe40007ffe0ff */
[----:B------:R-:W-:-:S05]  /*9790*/  IADD3 R7, P2, R154, R6, RZ ;  /* 0x000000069a077210 */ /* 0x000fca0007f5e0ff */
[----:B------:R-:W-:Y:S01]  /*97a0*/  IMAD.X R9, R158, 0x1, R21, P2 ;  /* 0x000000019e097824 */ /* 0x000fe200010e0615 */
[----:B------:R-:W-:-:S04]  /*97b0*/  LEA R8, P2, R7, R12, 0x1 ;  /* 0x0000000c07087211 */ /* 0x000fc800078408ff */
[----:B------:R-:W-:-:S05]  /*97c0*/  LEA.HI.X R9, R7, R13, R9, 0x1, P2 ;  /* 0x0000000d07097211 */ /* 0x000fca00010f0c09 */
[----:B------:R1:W2:Y:S01]  /*97d0*/  @P1 LDG.E.LTC128B.U16 R23, desc[UR36][R8.64] ;  /* 0x0000002408171981 */ /* 0x0002a2000c1e1520 */
[----:B------:R-:W-:Y:S01]  /*97e0*/  IADD3 R6, P2, R18, R6, RZ ;  /* 0x0000000612067210 */ /* 0x000fe20007f5e0ff */
[----:B------:R-:W-:Y:S01]  /*97f0*/  BSSY B1, `(.L_x_38) ;  /* 0x0000016000017945 */ /* 0x000fe20003800000 */
[----:B------:R-:W-:-:S03]  /*9800*/  ISETP.GT.AND P4, PT, R0, 0x1, P0 ;  /* 0x000000010000780c */ /* 0x000fc60000784270 */
[----:B------:R-:W-:Y:S02]  /*9810*/  IMAD.X R7, R19, 0x1, R158, P2 ;  /* 0x0000000113077824 */ /* 0x000fe400010e069e */
[----:B------:R-:W-:Y:S02]  /*9820*/  IMAD.U32 R158, RZ, RZ, UR9 ;  /* 0x00000009ff9e7e24 */ /* 0x000fe4000f8e00ff */
[----:B------:R-:W-:-:S04]  /*9830*/  IMAD.WIDE.U32 R6, R22, UR43, R6 ;  /* 0x0000002b16067c25 */ /* 0x000fc8000f8e0006 */
[----:B------:R-:W-:Y:S01]  /*9840*/  IMAD.IADD R7, R159, 0x1, R7 ;  /* 0x000000019f077824 */ /* 0x000fe200078e0207 */
[----:B-1----:R-:W-:-:S04]  /*9850*/  LEA R8, P2, R6, R12, 0x1 ;  /* 0x0000000c06087211 */ /* 0x002fc800078408ff */
[----:B------:R-:W-:Y:S02]  /*9860*/  LEA.HI.X R9, R6, R13, R7, 0x1, P2 ;  /* 0x0000000d06097211 */ /* 0x000fe400010f0c07 */
[----:B--2---:R-:W-:-:S05]  /*9870*/  SHF.L.U32 R6, R23, 0x10, RZ ;  /* 0x0000001017067819 */ /* 0x004fca00000006ff */
[----:B------:R-:W-:-:S04]  /*9880*/  FMUL R6, R6, R16 ;  /* 0x0000001006067220 */ /* 0x000fc80000400000 */
[----:B---3--:R-:W-:Y:S01]  /*9890*/  FFMA R7, R160, R2, R6 ;  /* 0x00000002a0077223 */ /* 0x008fe20000000006 */
[----:B------:R-:W-:Y:S02]  /*98a0*/  IMAD.U32 R160, RZ, RZ, UR8 ;  /* 0x00000008ffa07e24 */ /* 0x000fe4000f8e00ff */
[----:B------:R-:W-:Y:S02]  /*98b0*/  IMAD.U32 R6, RZ, RZ, UR8 ;  /* 0x00000008ff067e24 */ /* 0x000fe4000f8e00ff */
[----:B------:R-:W-:Y:S02]  /*98c0*/  F2FP.BF16.F32.PACK_AB R7, RZ, R7 ;  /* 0x00000007ff07723e */ /* 0x000fe400000010ff */
[----:B------:R-:W-:Y:S02]  /*98d0*/  SHF.L.U32 R160, R160, 0x4, RZ ;  /* 0x00000004a0a07819 */ /* 0x000fe400000006ff */
[----:B------:R-:W-:Y:S02]  /*98e0*/  SHF.L.U64.HI R158, R6, 0x4, R158 ;  /* 0x00000004069e7819 */ /* 0x000fe4000001029e */
[----:B------:R-:W-:-:S02]  /*98f0*/  IADD3 R6, P2, R160, R4, RZ ;  /* 0x00000004a0067210 */ /* 0x000fc40007f5e0ff */
[----:B------:R-:W-:-:S03]  /*9900*/  PRMT R161, R7, 0x7610, R161 ;  /* 0x0000761007a17816 */ /* 0x000fc600000000a1 */
[----:B------:R-:W-:-:S05]  /*9910*/  IMAD.X R7, R158, 0x1, R5, P2 ;  /* 0x000000019e077824 */ /* 0x000fca00010e0605 */
[----:B------:R1:W-:Y:S01]  /*9920*/  @P1 STG.E.U16 desc[UR36][R6.64], R161 ;  /* 0x000000a106001986 */ /* 0x0003e2000c101524 */
[----:B------:R-:W-:Y:S05]  /*9930*/  @!P4 BRA `(.L_x_39) ;  /* 0x000000000004c947 */ /* 0x000fea0003800000 */
[----:B------:R2:W5:Y:S02]  /*9940*/  LDG.E.LTC128B.U16 R23, desc[UR36][R8.64+0x2] ;  /* 0x0000022408177981 */ /* 0x000564000c1e1520 */
.L_x_39:
[----:B------:R-:W-:Y:S05]  /*9950*/  BSYNC B1 ;  /* 0x0000000000017941 */ /* 0x000fea0003800000 */
.L_x_38:
[----:B------:R-:W3:Y:S01]  /*9960*/  LDL.LU R162, [R1+0xc] ;  /* 0x00000c0001a27983 */ /* 0x000ee20000300800 */
[----:B-1---5:R-:W-:Y:S01]  /*9970*/  IMAD.U32 R161, R23, 0x10000, RZ ;  /* 0x0001000017a17824 */ /* 0x022fe200078e00ff */
[----:B------:R-:W-:Y:S01]  /*9980*/  ISETP.GT.AND P1, PT, R0, 0x8, P3 ;  /* 0x000000080000780c */ /* 0x000fe20001f24270 */
[----:B------:R-:W-:Y:S02]  /*9990*/  BSSY B1, `(.L_x_40) ;  /* 0x0000007000017945 */ /* 0x000fe40003800000 */
[----:B------:R-:W-:-:S04]  /*99a0*/  FMUL R161, R161, R16 ;  /* 0x00000010a1a17220 */ /* 0x000fc80000400000 */
[----:B---3--:R-:W-:-:S05]  /*99b0*/  FFMA R161, R162, R2, R161 ;  /* 0x00000002a2a17223 */ /* 0x008fca00000000a1 */
[----:B------:R-:W-:-:S05]  /*99c0*/  F2FP.BF16.F32.PACK_AB R161, RZ, R161 ;  /* 0x000000a1ffa1723e */ /* 0x000fca00000010ff */
[----:B------:R1:W-:Y:S01]  /*99d0*/  @P4 STG.E.U16 desc[UR36][R6.64+0x2], R161 ;  /* 0x000002a106004986 */ /* 0x0003e2000c101524 */
[----:B------:R-:W-:Y:S05]  /*99e0*/  @!P1 BRA `(.L_x_41) ;  /* 0x0000000000049947 */ /* 0x000fea0003800000 */
[----:B------:R3:W5:Y:S02]  /*99f0*/  LDG.E.LTC128B.U16 R23, desc[UR36][R10.64+0x10] ;  /* 0x000010240a177981 */ /* 0x000764000c1e1520 */
.L_x_41:
[----:B------:R-:W-:Y:S05]  /*9a00*/  BSYNC B1 ;  /* 0x0000000000017941 */ /* 0x000fea0003800000 */
.L_x_40:
[----:B------:R-:W4:Y:S01]  /*9a10*/  LDL.LU R162, [R1+0x10] ;  /* 0x0000100001a27983 */ /* 0x000f220000300800 */
[----:B-1---5:R-:W-:Y:S01]  /*9a20*/  IMAD.U32 R161, R23, 0x10000, RZ ;  /* 0x0001000017a17824 */ /* 0x022fe200078e00ff */
[----:B------:R-:W-:Y:S01]  /*9a30*/  ISETP.GT.AND P2, PT, R0, 0x9, P3 ;  /* 0x000000090000780c */ /* 0x000fe20001f44270 */
[----:B------:R-:W-:Y:S02]  /*9a40*/  BSSY B1, `(.L_x_42) ;  /* 0x0000007000017945 */ /* 0x000fe40003800000 */
[----:B------:R-:W-:-:S04]  /*9a50*/  FMUL R161, R161, R16 ;  /* 0x00000010a1a17220 */ /* 0x000fc80000400000 */
[----:B----4-:R-:W-:-:S05]  /*9a60*/  FFMA R161, R162, R2, R161 ;  /* 0x00000002a2a17223 */ /* 0x010fca00000000a1 */
[----:B------:R-:W-:-:S05]  /*9a70*/  F2FP.BF16.F32.PACK_AB R161, RZ, R161 ;  /* 0x000000a1ffa1723e */ /* 0x000fca00000010ff */
[----:B------:R1:W-:Y:S01]  /*9a80*/  @P1 STG.E.U16 desc[UR36][R4.64+0x10], R161 ;  /* 0x000010a104001986 */ /* 0x0003e2000c101524 */
[----:B------:R-:W-:Y:S05]  /*9a90*/  @!P2 BRA `(.L_x_43) ;  /* 0x000000000004a947 */ /* 0x000fea0003800000 */
[----:B------:R4:W5:Y:S02]  /*9aa0*/  LDG.E.LTC128B.U16 R23, desc[UR36][R10.64+0x12] ;  /* 0x000012240a177981 */ /* 0x000964000c1e1520 */
.L_x_43:
[----:B------:R-:W-:Y:S05]  /*9ab0*/  BSYNC B1 ;  /* 0x0000000000017941 */ /* 0x000fea0003800000 */
.L_x_42:
[----:B------:R-:W2:Y:S01]  /*9ac0*/  LDL.LU R162, [R1+0x14] ;  /* 0x0000140001a27983 */ /* 0x000ea20000300800 */
[----:B-1---5:R-:W-:Y:S01]  /*9ad0*/  SHF.L.U32 R161, R23, 0x10, RZ ;  /* 0x0000001017a17819 */ /* 0x022fe200000006ff */
[----:B------:R-:W-:Y:S01]  /*9ae0*/  BSSY B1, `(.L_x_44) ;  /* 0x0000008000017945 */ /* 0x000fe20003800000 */
[----:B------:R-:W-:-:S03]  /*9af0*/  ISETP.GT.AND P1, PT, R0, 0x8, P0 ;  /* 0x000000080000780c */ /* 0x000fc60000724270 */
[----:B------:R-:W-:-:S04]  /*9b00*/  FMUL R161, R161, R16 ;  /* 0x00000010a1a17220 */ /* 0x000fc80000400000 */
[----:B--2---:R-:W-:-:S05]  /*9b10*/  FFMA R161, R162, R2, R161 ;  /* 0x00000002a2a17223 */ /* 0x004fca00000000a1 */
[----:B------:R-:W-:-:S05]  /*9b20*/  F2FP.BF16.F32.PACK_AB R161, RZ, R161 ;  /* 0x000000a1ffa1723e */ /* 0x000fca00000010ff */
[----:B------:R1:W-:Y:S01]  /*9b30*/  @P2 STG.E.U16 desc[UR36][R4.64+0x12], R161 ;  /* 0x000012a104002986 */ /* 0x0003e2000c101524 */
[----:B------:R-:W-:Y:S05]  /*9b40*/  @!P1 BRA `(.L_x_45) ;  /* 0x0000000000049947 */ /* 0x000fea0003800000 */
[----:B------:R2:W5:Y:S02]  /*9b50*/  LDG.E.LTC128B.U16 R23, desc[UR36][R8.64+0x10] ;  /* 0x0000102408177981 */ /* 0x000564000c1e1520 */
.L_x_45:
[----:B------:R-:W-:Y:S05]  /*9b60*/  BSYNC B1 ;  /* 0x0000000000017941 */ /* 0x000fea0003800000 */
.L_x_44:
        /* <DEDUP_REMOVED lines=10> */
.L_x_47:
[----:B------:R-:W-:Y:S05]  /*9c10*/  BSYNC B1 ;  /* 0x0000000000017941 */ /* 0x000fea0003800000 */
.L_x_46:
[----:B------:R-:W2:Y:S01]  /*9c20*/  LDL.LU R162, [R1+0x1c] ;  /* 0x00001c0001a27983 */ /* 0x000ea20000300800 */
[----:B-1---5:R-:W-:Y:S01]  /*9c30*/  IMAD.U32 R161, R23, 0x10000, RZ ;  /* 0x0001000017a17824 */ /* 0x022fe200078e00ff */
[----:B------:R-:W-:Y:S01]  /*9c40*/  ISETP.GT.AND P1, PT, R0, 0x10, P3 ;  /* 0x000000100000780c */ /* 0x000fe20001f24270 */
[----:B------:R-:W-:Y:S02]  /*9c50*/  BSSY B1, `(.L_x_48) ;  /* 0x0000007000017945 */ /* 0x000fe40003800000 */
[----:B------:R-:W-:-:S04]  /*9c60*/  FMUL R161, R161, R16 ;  /* 0x00000010a1a17220 */ /* 0x000fc80000400000 */
[----:B--2---:R-:W-:-:S05]  /*9c70*/  FFMA R161, R162, R2, R161 ;  /* 0x00000002a2a17223 */ /* 0x004fca00000000a1 */
[----:B------:R-:W-:-:S05]  /*9c80*/  F2FP.BF16.F32.PACK_AB R161, RZ, R161 ;  /* 0x000000a1ffa1723e */ /* 0x000fca00000010ff */
[----:B------:R1:W-:Y:S01]  /*9c90*/  @P2 STG.E.U16 desc[UR36][R6.64+0x12], R161 ;  /* 0x000012a106002986 */ /* 0x0003e2000c101524 */
[----:B------:R-:W-:Y:S05]  /*9ca0*/  @!P1 BRA `(.L_x_49) ;  /* 0x0000000000049947 */ /* 0x000fea0003800000 */
[----:B------:R2:W5:Y:S02]  /*9cb0*/  LDG.E.LTC128B.U16 R23, desc[UR36][R10.64+0x20] ;  /* 0x000020240a177981 */ /* 0x000564000c1e1520 */
.L_x_49:
[----:B------:R-:W-:Y:S05]  /*9cc0*/  BSYNC B1 ;  /* 0x0000000000017941 */ /* 0x000fea0003800000 */
.L_x_48:
        /* <DEDUP_REMOVED lines=10> */
.L_x_51:
[----:B------:R-:W-:Y:S05]  /*9d70*/  BSYNC B1 ;  /* 0x0000000000017941 */ /* 0x000fea0003800000 */
.L_x_50:
        /* <DEDUP_REMOVED lines=10> */
.L_x_53:
[----:B------:R-:W-:Y:S05]  /*9e20*/  BSYNC B1 ;  /* 0x0000000000017941 */ /* 0x000fea0003800000 */
.L_x_52:
        /* <DEDUP_REMOVED lines=10> */
.L_x_55:
[----:B------:R-:W-:Y:S05]  /*9ed0*/  BSYNC B1 ;  /* 0x0000000000017941 */ /* 0x000fea0003800000 */
.L_x_54:
        /* <DEDUP_REMOVED lines=10> */
.L_x_57:
[----:B------:R-:W-:Y:S05]  /*9f80*/  BSYNC B1 ;  /* 0x0000000000017941 */ /* 0x000fea0003800000 */
.L_x_56:
        /* <DEDUP_REMOVED lines=10> */
.L_x_59:
[----:B------:R-:W-:Y:S05]  /*a030*/  BSYNC B1 ;  /* 0x0000000000017941 */ /* 0x000fea0003800000 */
.L_x_58:
        /* <DEDUP_REMOVED lines=10> */
.L_x_61:
[----:B------:R-:W-:Y:S05]  /*a0e0*/  BSYNC B1 ;  /* 0x0000000000017941 */ /* 0x000fea0003800000 */
.L_x_60:
        /* <DEDUP_REMOVED lines=10> */
.L_x_63:
[----:B------:R-:W-:Y:S05]  /*a190*/  BSYNC B1 ;  /* 0x0000000000017941 */ /* 0x000fea0003800000 */
.L_x_62:
        /* <DEDUP_REMOVED lines=10> */
.L_x_65:
[----:B------:R-:W-:Y:S05]  /*a240*/  BSYNC B1 ;  /* 0x0000000000017941 */ /* 0x000fea0003800000 */
.L_x_64:
        /* <DEDUP_REMOVED lines=10> */
.L_x_67:
[----:B------:R-:W-:Y:S05]  /*a2f0*/  BSYNC B1 ;  /* 0x0000000000017941 */ /* 0x000fea0003800000 */
.L_x_66:
        /* <DEDUP_REMOVED lines=10> */
.L_x_69:
[----:B------:R-:W-:Y:S05]  /*a3a0*/  BSYNC B1 ;  /* 0x0000000000017941 */ /* 0x000fea0003800000 */
.L_x_68:
        /* <DEDUP_REMOVED lines=10> */
.L_x_71:
[----:B------:R-:W-:Y:S05]  /*a450*/  BSYNC B1 ;  /* 0x0000000000017941 */ /* 0x000fea0003800000 */
.L_x_70:
        /* <DEDUP_REMOVED lines=10> */
.L_x_73:
[----:B------:R-:W-:Y:S05]  /*a500*/  BSYNC B1 ;  /* 0x0000000000017941 */ /* 0x000fea0003800000 */
.L_x_72:
        /* <DEDUP_REMOVED lines=10> */
.L_x_75:
[----:B------:R-:W-:Y:S05]  /*a5b0*/  BSYNC B1 ;  /* 0x0000000000017941 */ /* 0x000fea0003800000 */
.L_x_74:
        /* <DEDUP_REMOVED lines=10> */
.L_x_77:
[----:B------:R-:W-:Y:S05]  /*a660*/  BSYNC B1 ;  /* 0x0000000000017941 */ /* 0x000fea0003800000 */
.L_x_76:
        /* <DEDUP_REMOVED lines=10> */
.L_x_79:
[----:B------:R-:W-:Y:S05]  /*a710*/  BSYNC B1 ;  /* 0x0000000000017941 */ /* 0x000fea0003800000 */
.L_x_78:
        /* <DEDUP_REMOVED lines=10> */
.L_x_81:
[----:B------:R-:W-:Y:S05]  /*a7c0*/  BSYNC B1 ;  /* 0x0000000000017941 */ /* 0x000fea0003800000 */
.L_x_80:
        /* <DEDUP_REMOVED lines=10> */
.L_x_83:
[----:B------:R-:W-:Y:S05]  /*a870*/  BSYNC B1 ;  /* 0x0000000000017941 */ /* 0x000fea0003800000 */
.L_x_82:
        /* <DEDUP_REMOVED lines=10> */
.L_x_85:
[----:B------:R-:W-:Y:S05]  /*a920*/  BSYNC B1 ;  /* 0x0000000000017941 */ /* 0x000fea0003800000 */
.L_x_84:
        /* <DEDUP_REMOVED lines=10> */
.L_x_87:
[----:B------:R-:W-:Y:S05]  /*a9d0*/  BSYNC B1 ;  /* 0x0000000000017941 */ /* 0x000fea0003800000 */
.L_x_86:
        /* <DEDUP_REMOVED lines=10> */
.L_x_89:
[----:B------:R-:W-:Y:S05]  /*aa80*/  BSYNC B1 ;  /* 0x0000000000017941 */ /* 0x000fea0003800000 */
.L_x_88:
        /* <DEDUP_REMOVED lines=10> */
.L_x_91:
[----:B------:R-:W-:Y:S05]  /*ab30*/  BSYNC B1 ;  /* 0x0000000000017941 */ /* 0x000fea0003800000 */
.L_x_90:
        /* <DEDUP_REMOVED lines=10> */
.L_x_93:
[----:B------:R-:W-:Y:S05]  /*abe0*/  BSYNC B1 ;  /* 0x0000000000017941 */ /* 0x000fea0003800000 */
.L_x_92:
        /* <DEDUP_REMOVED lines=10> */
.L_x_95:
[----:B------:R-:W-:Y:S05]  /*ac90*/  BSYNC B1 ;  /* 0x0000000000017941 */ /* 0x000fea0003800000 */
.L_x_94:
        /* <DEDUP_REMOVED lines=10> */
.L_x_97:
[----:B------:R-:W-:Y:S05]  /*ad40*/  BSYNC B1 ;  /* 0x0000000000017941 */ /* 0x000fea0003800000 */
.L_x_96:
        /* <DEDUP_REMOVED lines=10> */
.L_x_99:
[----:B------:R-:W-:Y:S05]  /*adf0*/  BSYNC B1 ;  /* 0x0000000000017941 */ /* 0x000fea0003800000 */
.L_x_98:
        /* <DEDUP_REMOVED lines=10> */
.L_x_101:
[----:B------:R-:W-:Y:S05]  /*aea0*/  BSYNC B1 ;  /* 0x0000000000017941 */ /* 0x000fea0003800000 */
.L_x_100:
        /* <DEDUP_REMOVED lines=10> */
.L_x_103:
[----:B------:R-:W-:Y:S05]  /*af50*/  BSYNC B1 ;  /* 0x0000000000017941 */ /* 0x000fea0003800000 */
.L_x_102:
        /* <DEDUP_REMOVED lines=10> */
.L_x_105:
[----:B------:R-:W-:Y:S05]  /*b000*/  BSYNC B1 ;  /* 0x0000000000017941 */ /* 0x000fea0003800000 */
.L_x_104:
        /* <DEDUP_REMOVED lines=10> */
.L_x_107:
[----:B------:R-:W-:Y:S05]  /*b0b0*/  BSYNC B1 ;  /* 0x0000000000017941 */ /* 0x000fea0003800000 */
.L_x_106:
        /* <DEDUP_REMOVED lines=10> */
.L_x_109:
[----:B------:R-:W-:Y:S05]  /*b160*/  BSYNC B1 ;  /* 0x0000000000017941 */ /* 0x000fea0003800000 */
.L_x_108:
        /* <DEDUP_REMOVED lines=10> */
.L_x_111:
[----:B------:R-:W-:Y:S05]  /*b210*/  BSYNC B1 ;  /* 0x0000000000017941 */ /* 0x000fea0003800000 */
.L_x_110:
        /* <DEDUP_REMOVED lines=10> */
.L_x_113:
[----:B------:R-:W-:Y:S05]  /*b2c0*/  BSYNC B1 ;  /* 0x0000000000017941 */ /* 0x000fea0003800000 */
.L_x_112:
        /* <DEDUP_REMOVED lines=10> */
.L_x_115:
[----:B------:R-:W-:Y:S05]  /*b370*/  BSYNC B1 ;  /* 0x0000000000017941 */ /* 0x000fea0003800000 */
.L_x_114:
        /* <DEDUP_REMOVED lines=10> */
.L_x_117:
[----:B------:R-:W-:Y:S05]  /*b420*/  BSYNC B1 ;  /* 0x0000000000017941 */ /* 0x000fea0003800000 */
.L_x_116:
        /* <DEDUP_REMOVED lines=10> */
.L_x_119:
[----:B------:R-:W-:Y:S05]  /*b4d0*/  BSYNC B1 ;  /* 0x0000000000017941 */ /* 0x000fea0003800000 */
.L_x_118:
        /* <DEDUP_REMOVED lines=10> */
.L_x_121:
[----:B------:R-:W-:Y:S05]  /*b580*/  BSYNC B1 ;  /* 0x0000000000017941 */ /* 0x000fea0003800000 */
.L_x_120:
        /* <DEDUP_REMOVED lines=10> */
.L_x_123:
[----:B------:R-:W-:Y:S05]  /*b630*/  BSYNC B1 ;  /* 0x0000000000017941 */ /* 0x000fea0003800000 */
.L_x_122:
        /* <DEDUP_REMOVED lines=10> */
.L_x_125:
[----:B------:R-:W-:Y:S05]  /*b6e0*/  BSYNC B1 ;  /* 0x0000000000017941 */ /* 0x000fea0003800000 */
.L_x_124:
        /* <DEDUP_REMOVED lines=10> */
.L_x_127:
[----:B------:R-:W-:Y:S05]  /*b790*/  BSYNC B1 ;  /* 0x0000000000017941 */ /* 0x000fea0003800000 */
.L_x_126:
        /* <DEDUP_REMOVED lines=10> */
.L_x_129:
[----:B------:R-:W-:Y:S05]  /*b840*/  BSYNC B1 ;  /* 0x0000000000017941 */ /* 0x000fea0003800000 */
.L_x_128:
        /* <DEDUP_REMOVED lines=10> */
.L_x_131:
[----:B------:R-:W-:Y:S05]  /*b8f0*/  BSYNC B1 ;  /* 0x0000000000017941 */ /* 0x000fea0003800000 */
.L_x_130:
        /* <DEDUP_REMOVED lines=10> */
.L_x_133:
[----:B------:R-:W-:Y:S05]  /*b9a0*/  BSYNC B1 ;  /* 0x0000000000017941 */ /* 0x000fea0003800000 */
.L_x_132:
        /* <DEDUP_REMOVED lines=10> */
.L_x_135:
[----:B------:R-:W-:Y:S05]  /*ba50*/  BSYNC B1 ;  /* 0x0000000000017941 */ /* 0x000fea0003800000 */
.L_x_134:
        /* <DEDUP_REMOVED lines=10> */
.L_x_137:
[----:B------:R-:W-:Y:S05]  /*bb00*/  BSYNC B1 ;  /* 0x0000000000017941 */ /* 0x000fea0003800000 */
.L_x_136:
        /* <DEDUP_REMOVED lines=10> */
.L_x_139:
[----:B------:R-:W-:Y:S05]  /*bbb0*/  BSYNC B1 ;  /* 0x0000000000017941 */ /* 0x000fea0003800000 */
.L_x_138:
        /* <DEDUP_REMOVED lines=10> */
.L_x_141:
[----:B------:R-:W-:Y:S05]  /*bc60*/  BSYNC B1 ;  /* 0x0000000000017941 */ /* 0x000fea0003800000 */
.L_x_140:
        /* <DEDUP_REMOVED lines=10> */
.L_x_143:
[----:B------:R-:W-:Y:S05]  /*bd10*/  BSYNC B1 ;  /* 0x0000000000017941 */ /* 0x000fea0003800000 */
.L_x_142:
        /* <DEDUP_REMOVED lines=10> */
.L_x_145:
[----:B------:R-:W-:Y:S05]  /*bdc0*/  BSYNC B1 ;  /* 0x0000000000017941 */ /* 0x000fea0003800000 */
.L_x_144:
        /* <DEDUP_REMOVED lines=10> */
.L_x_147:
[----:B------:R-:W-:Y:S05]  /*be70*/  BSYNC B1 ;  /* 0x0000000000017941 */ /* 0x000fea0003800000 */
.L_x_146:
        /* <DEDUP_REMOVED lines=10> */
.L_x_149:
[----:B------:R-:W-:Y:S05]  /*bf20*/  BSYNC B1 ;  /* 0x0000000000017941 */ /* 0x000fea0003800000 */
.L_x_148:
        /* <DEDUP_REMOVED lines=10> */
.L_x_151:
[----:B------:R-:W-:Y:S05]  /*bfd0*/  BSYNC B1 ;  /* 0x0000000000017941 */ /* 0x000fea0003800000 */
.L_x_150:
        /* <DEDUP_REMOVED lines=10> */
.L_x_153:
[----:B------:R-:W-:Y:S05]  /*c080*/  BSYNC B1 ;  /* 0x0000000000017941 */ /* 0x000fea0003800000 */
.L_x_152:
        /* <DEDUP_REMOVED lines=10> */
.L_x_155:
[----:B------:R-:W-:Y:S05]  /*c130*/  BSYNC B1 ;  /* 0x0000000000017941 */ /* 0x000fea0003800000 */
.L_x_154:
        /* <DEDUP_REMOVED lines=10> */
.L_x_157:
[----:B------:R-:W-:Y:S05]  /*c1e0*/  BSYNC B1 ;  /* 0x0000000000017941 */ /* 0x000fea0003800000 */
.L_x_156:
        /* <DEDUP_REMOVED lines=10> */
.L_x_159:
[----:B------:R-:W-:Y:S05]  /*c290*/  BSYNC B1 ;  /* 0x0000000000017941 */ /* 0x000fea0003800000 */
.L_x_158:
        /* <DEDUP_REMOVED lines=10> */
.L_x_161:
[----:B------:R-:W-:Y:S05]  /*c340*/  BSYNC B1 ;  /* 0x0000000000017941 */ /* 0x000fea0003800000 */
.L_x_160:
        /* <DEDUP_REMOVED lines=10> */
.L_x_163:
[----:B------:R-:W-:Y:S05]  /*c3f0*/  BSYNC B1 ;  /* 0x0000000000017941 */ /* 0x000fea0003800000 */
.L_x_162:
        /* <DEDUP_REMOVED lines=10> */
.L_x_165:
[----:B------:R-:W-:Y:S05]  /*c4a0*/  BSYNC B1 ;  /* 0x0000000000017941 */ /* 0x000fea0003800000 */
.L_x_164:
        /* <DEDUP_REMOVED lines=10> */
.L_x_167:
[----:B------:R-:W-:Y:S05]  /*c550*/  BSYNC B1 ;  /* 0x0000000000017941 */ /* 0x000fea0003800000 */
.L_x_166:
        /* <DEDUP_REMOVED lines=10> */
.L_x_169:
[----:B------:R-:W-:Y:S05]  /*c600*/  BSYNC B1 ;  /* 0x0000000000017941 */ /* 0x000fea0003800000 */
.L_x_168:
        /* <DEDUP_REMOVED lines=10> */
.L_x_171:
[----:B------:R-:W-:Y:S05]  /*c6b0*/  BSYNC B1 ;  /* 0x0000000000017941 */ /* 0x000fea0003800000 */
.L_x_170:
        /* <DEDUP_REMOVED lines=10> */
.L_x_173:
[----:B------:R-:W-:Y:S05]  /*c760*/  BSYNC B1 ;  /* 0x0000000000017941 */ /* 0x000fea0003800000 */
.L_x_172:
        /* <DEDUP_REMOVED lines=10> */
.L_x_175:
[----:B------:R-:W-:Y:S05]  /*c810*/  BSYNC B1 ;  /* 0x0000000000017941 */ /* 0x000fea0003800000 */
.L_x_174:
        /* <DEDUP_REMOVED lines=10> */
.L_x_177:
[----:B------:R-:W-:Y:S05]  /*c8c0*/  BSYNC B1 ;  /* 0x0000000000017941 */ /* 0x000fea0003800000 */
.L_x_176:
        /* <DEDUP_REMOVED lines=10> */
.L_x_179:
[----:B------:R-:W-:Y:S05]  /*c970*/  BSYNC B1 ;  /* 0x0000000000017941 */ /* 0x000fea0003800000 */
.L_x_178:
        /* <DEDUP_REMOVED lines=10> */
.L_x_181:
[----:B------:R-:W-:Y:S05]  /*ca20*/  BSYNC B1 ;  /* 0x0000000000017941 */ /* 0x000fea0003800000 */
.L_x_180:
        /* <DEDUP_REMOVED lines=10> */
.L_x_183:
[----:B------:R-:W-:Y:S05]  /*cad0*/  BSYNC B1 ;  /* 0x0000000000017941 */ /* 0x000fea0003800000 */
.L_x_182:
        /* <DEDUP_REMOVED lines=10> */
.L_x_185:
[----:B------:R-:W-:Y:S05]  /*cb80*/  BSYNC B1 ;  /* 0x0000000000017941 */ /* 0x000fea0003800000 */
.L_x_184:
        /* <DEDUP_REMOVED lines=10> */
.L_x_187:
[----:B------:R-:W-:Y:S05]  /*cc30*/  BSYNC B1 ;  /* 0x0000000000017941 */ /* 0x000fea0003800000 */
.L_x_186:
        /* <DEDUP_REMOVED lines=10> */
.L_x_189:
[----:B------:R-:W-:Y:S05]  /*cce0*/  BSYNC B1 ;  /* 0x0000000000017941 */ /* 0x000fea0003800000 */
.L_x_188:
        /* <DEDUP_REMOVED lines=10> */
.L_x_191:
[----:B------:R-:W-:Y:S05]  /*cd90*/  BSYNC B1 ;  /* 0x0000000000017941 */ /* 0x000fea0003800000 */
.L_x_190:
        /* <DEDUP_REMOVED lines=10> */
.L_x_193:
[----:B------:R-:W-:Y:S05]  /*ce40*/  BSYNC B1 ;  /* 0x0000000000017941 */ /* 0x000fea0003800000 */
.L_x_192:
        /* <DEDUP_REMOVED lines=10> */
.L_x_195:
[----:B------:R-:W-:Y:S05]  /*cef0*/  BSYNC B1 ;  /* 0x0000000000017941 */ /* 0x000fea0003800000 */
.L_x_194:
        /* <DEDUP_REMOVED lines=10> */
.L_x_197:
[----:B------:R-:W-:Y:S05]  /*cfa0*/  BSYNC B1 ;  /* 0x0000000000017941 */ /* 0x000fea0003800000 */
.L_x_196:
        /* <DEDUP_REMOVED lines=10> */
.L_x_199:
[----:B------:R-:W-:Y:S05]  /*d050*/  BSYNC B1 ;  /* 0x0000000000017941 */ /* 0x000fea0003800000 */
.L_x_198:
        /* <DEDUP_REMOVED lines=10> */
.L_x_201:
[----:B------:R-:W-:Y:S05]  /*d100*/  BSYNC B1 ;  /* 0x0000000000017941 */ /* 0x000fea0003800000 */
.L_x_200:
        /* <DEDUP_REMOVED lines=10> */
.L_x_203:
[----:B------:R-:W-:Y:S05]  /*d1b0*/  BSYNC B1 ;  /* 0x0000000000017941 */ /* 0x000fea0003800000 */
.L_x_202:
        /* <DEDUP_REMOVED lines=10> */
.L_x_205:
[----:B------:R-:W-:Y:S05]  /*d260*/  BSYNC B1 ;  /* 0x0000000000017941 */ /* 0x000fea0003800000 */
.L_x_204:
        /* <DEDUP_REMOVED lines=10> */
.L_x_207:
[----:B------:R-:W-:Y:S05]  /*d310*/  BSYNC B1 ;  /* 0x0000000000017941 */ /* 0x000fea0003800000 */
.L_x_206:
        /* <DEDUP_REMOVED lines=10> */
.L_x_209:
[----:B------:R-:W-:Y:S05]  /*d3c0*/  BSYNC B1 ;  /* 0x0000000000017941 */ /* 0x000fea0003800000 */
.L_x_208:
        /* <DEDUP_REMOVED lines=10> */
.L_x_211:
[----:B------:R-:W-:Y:S05]  /*d470*/  BSYNC B1 ;  /* 0x0000000000017941 */ /* 0x000fea0003800000 */
.L_x_210:
        /* <DEDUP_REMOVED lines=10> */
.L_x_213:
[----:B------:R-:W-:Y:S05]  /*d520*/  BSYNC B1 ;  /* 0x0000000000017941 */ /* 0x000fea0003800000 */
.L_x_212:
        /* <DEDUP_REMOVED lines=10> */
.L_x_215:
[----:B------:R-:W-:Y:S05]  /*d5d0*/  BSYNC B1 ;  /* 0x0000000000017941 */ /* 0x000fea0003800000 */
.L_x_214:
        /* <DEDUP_REMOVED lines=10> */
.L_x_217:
[----:B------:R-:W-:Y:S05]  /*d680*/  BSYNC B1 ;  /* 0x0000000000017941 */ /* 0x000fea0003800000 */
.L_x_216:
        /* <DEDUP_REMOVED lines=10> */
.L_x_219:
[----:B------:R-:W-:Y:S05]  /*d730*/  BSYNC B1 ;  /* 0x0000000000017941 */ /* 0x000fea0003800000 */
.L_x_218:
        /* <DEDUP_REMOVED lines=10> */
.L_x_221:
[----:B------:R-:W-:Y:S05]  /*d7e0*/  BSYNC B1 ;  /* 0x0000000000017941 */ /* 0x000fea0003800000 */
.L_x_220:
        /* <DEDUP_REMOVED lines=10> */
.L_x_223:
[----:B------:R-:W-:Y:S05]  /*d890*/  BSYNC B1 ;  /* 0x0000000000017941 */ /* 0x000fea0003800000 */
.L_x_222:
        /* <DEDUP_REMOVED lines=10> */
.L_x_225:
[----:B------:R-:W-:Y:S05]  /*d940*/  BSYNC B1 ;  /* 0x0000000000017941 */ /* 0x000fea0003800000 */
.L_x_224:
        /* <DEDUP_REMOVED lines=10> */
.L_x_227:
[----:B------:R-:W-:Y:S05]  /*d9f0*/  BSYNC B1 ;  /* 0x0000000000017941 */ /* 0x000fea0003800000 */
.L_x_226:
        /* <DEDUP_REMOVED lines=10> */
.L_x_229:
[----:B------:R-:W-:Y:S05]  /*daa0*/  BSYNC B1 ;  /* 0x0000000000017941 */ /* 0x000fea0003800000 */
.L_x_228:
        /* <DEDUP_REMOVED lines=10> */
.L_x_231:
[----:B------:R-:W-:Y:S05]  /*db50*/  BSYNC B1 ;  /* 0x0000000000017941 */ /* 0x000fea0003800000 */
.L_x_230:
        /* <DEDUP_REMOVED lines=10> */
.L_x_233:
[----:B------:R-:W-:Y:S05]  /*dc00*/  BSYNC B1 ;  /* 0x0000000000017941 */ /* 0x000fea0003800000 */
.L_x_232:
        /* <DEDUP_REMOVED lines=10> */
.L_x_235:
[----:B------:R-:W-:Y:S05]  /*dcb0*/  BSYNC B1 ;  /* 0x0000000000017941 */ /* 0x000fea0003800000 */
.L_x_234:
        /* <DEDUP_REMOVED lines=10> */
.L_x_237:
[----:B------:R-:W-:Y:S05]  /*dd60*/  BSYNC B1 ;  /* 0x0000000000017941 */ /* 0x000fea0003800000 */
.L_x_236:
        /* <DEDUP_REMOVED lines=10> */
.L_x_239:
[----:B------:R-:W-:Y:S05]  /*de10*/  BSYNC B1 ;  /* 0x0000000000017941 */ /* 0x000fea0003800000 */
.L_x_238:
        /* <DEDUP_REMOVED lines=10> */
.L_x_241:
[----:B------:R-:W-:Y:S05]  /*dec0*/  BSYNC B1 ;  /* 0x0000000000017941 */ /* 0x000fea0003800000 */
.L_x_240:
        /* <DEDUP_REMOVED lines=10> */
.L_x_243:
[----:B------:R-:W-:Y:S05]  /*df70*/  BSYNC B1 ;  /* 0x0000000000017941 */ /* 0x000fea0003800000 */
.L_x_242:
        /* <DEDUP_REMOVED lines=10> */
.L_x_245:
[----:B------:R-:W-:Y:S05]  /*e020*/  BSYNC B1 ;  /* 0x0000000000017941 */ /* 0x000fea0003800000 */
.L_x_244:
        /* <DEDUP_REMOVED lines=10> */
.L_x_247:
[----:B------:R-:W-:Y:S05]  /*e0d0*/  BSYNC B1 ;  /* 0x0000000000017941 */ /* 0x000fea0003800000 */
.L_x_246:
        /* <DEDUP_REMOVED lines=10> */
.L_x_249:
[----:B------:R-:W-:Y:S05]  /*e180*/  BSYNC B1 ;  /* 0x0000000000017941 */ /* 0x000fea0003800000 */
.L_x_248:
        /* <DEDUP_REMOVED lines=10> */
.L_x_251:
[----:B------:R-:W-:Y:S05]  /*e230*/  BSYNC B1 ;  /* 0x0000000000017941 */ /* 0x000fea0003800000 */
.L_x_250:
        /* <DEDUP_REMOVED lines=10> */
.L_x_253:
[----:B------:R-:W-:Y:S05]  /*e2e0*/  BSYNC B1 ;  /* 0x0000000000017941 */ /* 0x000fea0003800000 */
.L_x_252:
        /* <DEDUP_REMOVED lines=10> */
.L_x_255:
[----:B------:R-:W-:Y:S05]  /*e390*/  BSYNC B1 ;  /* 0x0000000000017941 */ /* 0x000fea0003800000 */
.L_x_254:
        /* <DEDUP_REMOVED lines=10> */
.L_x_257:
[----:B------:R-:W-:Y:S05]  /*e440*/  BSYNC B1 ;  /* 0x0000000000017941 */ /* 0x000fea0003800000 */
.L_x_256:
        /* <DEDUP_REMOVED lines=10> */
.L_x_259:
[----:B------:R-:W-:Y:S05]  /*e4f0*/  BSYNC B1 ;  /* 0x0000000000017941 */ /* 0x000fea0003800000 */
.L_x_258:
        /* <DEDUP_REMOVED lines=10> */
.L_x_261:
[----:B------:R-:W-:Y:S05]  /*e5a0*/  BSYNC B1 ;  /* 0x0000000000017941 */ /* 0x000fea0003800000 */
.L_x_260:
        /* <DEDUP_REMOVED lines=10> */
.L_x_263:
[----:B------:R-:W-:Y:S05]  /*e650*/  BSYNC B1 ;  /* 0x0000000000017941 */ /* 0x000fea0003800000 */
.L_x_262:
        /* <DEDUP_REMOVED lines=10> */
.L_x_265:
[----:B------:R-:W-:Y:S05]  /*e700*/  BSYNC B1 ;  /* 0x0000000000017941 */ /* 0x000fea0003800000 */
.L_x_264:
        /* <DEDUP_REMOVED lines=10> */
.L_x_267:
[----:B------:R-:W-:Y:S05]  /*e7b0*/  BSYNC B1 ;  /* 0x0000000000017941 */ /* 0x000fea0003800000 */
.L_x_266:
        /* <DEDUP_REMOVED lines=10> */
.L_x_269:
[----:B------:R-:W-:Y:S05]  /*e860*/  BSYNC B1 ;  /* 0x0000000000017941 */ /* 0x000fea0003800000 */
.L_x_268:
        /* <DEDUP_REMOVED lines=10> */
.L_x_271:
[----:B------:R-:W-:Y:S05]  /*e910*/  BSYNC B1 ;  /* 0x0000000000017941 */ /* 0x000fea0003800000 */
.L_x_270:
        /* <DEDUP_REMOVED lines=10> */
.L_x_273:
[----:B------:R-:W-:Y:S05]  /*e9c0*/  BSYNC B1 ;  /* 0x0000000000017941 */ /* 0x000fea0003800000 */
.L_x_272:
        /* <DEDUP_REMOVED lines=10> */
.L_x_275:
[----:B------:R-:W-:Y:S05]  /*ea70*/  BSYNC B1 ;  /* 0x0000000000017941 */ /* 0x000fea0003800000 */
.L_x_274:
        /* <DEDUP_REMOVED lines=10> */
.L_x_277:
[----:B------:R-:W-:Y:S05]  /*eb20*/  BSYNC B1 ;  /* 0x0000000000017941 */ /* 0x000fea0003800000 */
.L_x_276:
        /* <DEDUP_REMOVED lines=10> */
.L_x_279:
[----:B------:R-:W-:Y:S05]  /*ebd0*/  BSYNC B1 ;  /* 0x0000000000017941 */ /* 0x000fea0003800000 */
.L_x_278:
        /* <DEDUP_REMOVED lines=10> */
.L_x_281:
[----:B------:R-:W-:Y:S05]  /*ec80*/  BSYNC B1 ;  /* 0x0000000000017941 */ /* 0x000fea0003800000 */
.L_x_280:
        /* <DEDUP_REMOVED lines=10> */
.L_x_283:
[----:B------:R-:W-:Y:S05]  /*ed30*/  BSYNC B1 ;  /* 0x0000000000017941 */ /* 0x000fea0003800000 */
.L_x_282:
[----:B0-234-:R-:W2:Y:S01]  /*ed40*/  LDL.LU R10, [R1+0x1f4] ;  /* 0x0001f400010a7983 */ /* 0x01dea20000300800 */
[----:B-----5:R-:W-:Y:S01]  /*ed50*/  SHF.L.U32 R11, R23, 0x10, RZ ;  /* 0x00000010170b7819 */ /* 0x020fe200000006ff */
        /* <DEDUP_REMOVED lines=8> */
.L_x_285:
[----:B------:R-:W-:Y:S05]  /*ede0*/  BSYNC B1 ;  /* 0x0000000000017941 */ /* 0x000fea0003800000 */
.L_x_284:
[----:B------:R-:W3:Y:S01]  /*edf0*/  LDL.LU R10, [R1+0x1f8] ;  /* 0x0001f800010a7983 */ /* 0x000ee20000300800 */
[----:B0----5:R-:W-:Y:S01]  /*ee00*/  IMAD.U32 R11, R23, 0x10000, RZ ;  /* 0x00010000170b7824 */ /* 0x021fe200078e00ff */
[----:B------:R-:W-:Y:S01]  /*ee10*/  ISETP.GT.AND P1, PT, R0, 0xf9, P0 ;  /* 0x000000f90000780c */ /* 0x000fe20000724270 */
[----:B------:R-:W-:Y:S01]  /*ee20*/  BSSY B1, `(.L_x_286) ;  /* 0x000000a000017945 */ /* 0x000fe20003800000 */
[----:B------:R-:W-:Y:S01]  /*ee30*/  IADD3 R169, P0, R3, 0x80, RZ ;  /* 0x0000008003a97810 */ /* 0x000fe20007f1e0ff */
[----:B------:R-:W-:-:S04]  /*ee40*/  FMUL R11, R11, R16 ;  /* 0x000000100b0b7220 */ /* 0x000fc80000400000 */
[----:B---3--:R-:W-:-:S05]  /*ee50*/  FFMA R11, R10, R2, R11 ;  /* 0x000000020a0b7223 */ /* 0x008fca000000000b */
[----:B------:R-:W-:-:S04]  /*ee60*/  F2FP.BF16.F32.PACK_AB R11, RZ, R11 ;  /* 0x0000000bff0b723e */ /* 0x000fc800000010ff */
[----:B------:R-:W-:Y:S01]  /*ee70*/  PRMT R3, R11, 0x7610, R3 ;  /* 0x000076100b037816 */ /* 0x000fe20000000003 */
[----:B------:R-:W-:-:S04]  /*ee80*/  IMAD.X R11, RZ, RZ, UR7, P0 ;  /* 0x00000007ff0b7e24 */ /* 0x000fc800080e06ff */
[----:B------:R0:W-:Y:S01]  /*ee90*/  @P2 STG.E.U16 desc[UR36][R6.64+0x1f0], R3 ;  /* 0x0001f00306002986 */ /* 0x0001e2000c101524 */
[----:B------:R-:W-:Y:S05]  /*eea0*/  @!P1 BRA `(.L_x_287) ;  /* 0x0000000000049947 */ /* 0x000fea0003800000 */
[----:B------:R3:W5:Y:S02]  /*eeb0*/  LDG.E.LTC128B.U16 R23, desc[UR36][R8.64+0x1f2] ;  /* 0x0001f22408177981 */ /* 0x000764000c1e1520 */
.L_x_287:
[----:B------:R-:W-:Y:S05]  /*eec0*/  BSYNC B1 ;  /* 0x0000000000017941 */ /* 0x000fea0003800000 */
.L_x_286:
[----:B------:R-:W4:Y:S01]  /*eed0*/  LDL.LU R10, [R1+0x1fc] ;  /* 0x0001fc00010a7983 */ /* 0x000f220000300800 */
[----:B0----5:R-:W-:Y:S01]  /*eee0*/  IMAD.U32 R3, R23, 0x10000, RZ ;  /* 0x0001000017037824 */ /* 0x021fe200078e00ff */
[----:B------:R-:W-:Y:S01]  /*eef0*/  ISETP.GT.AND P0, PT, R153, 0x80, PT ;  /* 0x000000809900780c */ /* 0x000fe20003f04270 */
[----:B--23--:R-:W-:Y:S02]  /*ef00*/  IMAD R8, R11, R14, RZ ;  /* 0x0000000e0b087224 */ /* 0x00cfe400078e02ff */
[----:B------:R-:W-:Y:S01]  /*ef10*/  FMUL R3, R3, R16 ;  /* 0x0000001003037220 */ /* 0x000fe20000400000 */
[----:B------:R-:W-:Y:S01]  /*ef20*/  ISETP.GT.AND P4, PT, R0, RZ, P0 ;  /* 0x000000ff0000720c */ /* 0x000fe20000784270 */
[C---:B------:R-:W-:Y:S02]  /*ef30*/  IMAD R167, R169.reuse, R15, R8 ;  /* 0x0000000fa9a77224 */ /* 0x040fe400078e0208 */
[----:B------:R-:W-:-:S05]  /*ef40*/  IMAD.WIDE.U32 R8, R169, R14, R20 ;  /* 0x0000000ea9087225 */ /* 0x000fca00078e0014 */
[----:B------:R-:W-:Y:S01]  /*ef50*/  IADD3 R9, R9, R167, RZ ;  /* 0x000000a709097210 */ /* 0x000fe20007ffe0ff */
[----:B----4-:R-:W-:Y:S01]  /*ef60*/  FFMA R3, R10, R2, R3 ;  /* 0x000000020a037223 */ /* 0x010fe20000000003 */
[----:B------:R-:W-:-:S04]  /*ef70*/  LEA R10, P2, R8, R12, 0x1 ;  /* 0x0000000c080a7211 */ /* 0x000fc800078408ff */
[----:B------:R-:W-:Y:S02]  /*ef80*/  F2FP.BF16.F32.PACK_AB R3, RZ, R3 ;  /* 0x00000003ff03723e */ /* 0x000fe400000010ff */
[--C-:B------:R-:W-:Y:S02]  /*ef90*/  LEA.HI.X R11, R8, R13, R9.reuse, 0x1, P2 ;  /* 0x0000000d080b7211 */ /* 0x100fe400010f0c09 */
[----:B------:R-:W-:-:S05]  /*efa0*/  PRMT R9, R3, 0x7610, R9 ;  /* 0x0000761003097816 */ /* 0x000fca0000000009 */
[----:B------:R0:W-:Y:S04]  /*efb0*/  @P1 STG.E.U16 desc[UR36][R6.64+0x1f2], R9 ;  /* 0x0001f20906001986 */ /* 0x0001e8000c101524 */
[----:B------:R-:W2:Y:S01]  /*efc0*/  @P4 LDG.E.LTC128B.U16 R23, desc[UR36][R10.64] ;  /* 0x000000240a174981 */ /* 0x000ea2000c1e1520 */
[----:B-1----:R-:W-:Y:S01]  /*efd0*/  IMAD.U32 R161, RZ, RZ, UR8 ;  /* 0x00000008ffa17e24 */ /* 0x002fe2000f8e00ff */
[----:B------:R-:W-:Y:S01]  /*efe0*/  MOV R165, UR8 ;  /* 0x0000000800a57c02 */ /* 0x000fe20008000f00 */
[----:B------:R-:W-:Y:S01]  /*eff0*/  IMAD.U32 R164, RZ, RZ, UR9 ;  /* 0x00000009ffa47e24 */ /* 0x000fe2000f8e00ff */
[----:B------:R-:W-:Y:S01]  /*f000*/  ISETP.GT.AND P2, PT, R0, 0x1, P0 ;  /* 0x000000010000780c */ /* 0x000fe20000744270 */
[----:B------:R-:W-:Y:S01]  /*f010*/  IMAD.SHL.U32 R161, R161, 0x100, RZ ;  /* 0x00000100a1a17824 */ /* 0x000fe200078e00ff */
[----:B------:R-:W-:Y:S01]  /*f020*/  BSSY B1, `(.L_x_288) ;  /* 0x0000011000017945 */ /* 0x000fe20003800000 */
[----:B0-----:R-:W-:Y:S01]  /*f030*/  IMAD.WIDE.U32 R8, R169, R14, R18 ;  /* 0x0000000ea9087225 */ /* 0x001fe200078e0012 */
[----:B------:R-:W-:-:S03]  /*f040*/  SHF.L.U64.HI R165, R165, 0x8, R164 ;  /* 0x00000008a5a57819 */ /* 0x000fc600000102a4 */
[----:B------:R-:W-:Y:S02]  /*f050*/  IMAD.IADD R9, R167, 0x1, R9 ;  /* 0x00000001a7097824 */ /* 0x000fe400078e0209 */
[----:B------:R-:W-:Y:S01]  /*f060*/  IMAD.WIDE.U32 R162, R22, UR43, R8 ;  /* 0x0000002b16a27c25 */ /* 0x000fe2000f8e0008 */
[----:B------:R-:W-:-:S03]  /*f070*/  IADD3 R8, P1, R161, R4, RZ ;  /* 0x00000004a1087210 */ /* 0x000fc60007f3e0ff */
[----:B------:R-:W-:Y:S01]  /*f080*/  IMAD.IADD R7, R159, 0x1, R163 ;  /* 0x000000019f077824 */ /* 0x000fe200078e02a3 */
[----:B------:R-:W-:Y:S02]  /*f090*/  IADD3.X R9, R165, R5, RZ, P1, !PT ;  /* 0x00000005a5097210 */ /* 0x000fe40000ffe4ff */
[----:B------:R-:W-:-:S04]  /*f0a0*/  LEA R6, P3, R162, R12, 0x1 ;  /* 0x0000000ca2067211 */ /* 0x000fc800078608ff */
[----:B------:R-:W-:Y:S01]  /*f0b0*/  LEA.HI.X R7, R162, R13, R7, 0x1, P3 ;  /* 0x0000000da2077211 */ /* 0x000fe200018f0c07 */
[----:B--2---:R-:W-:-:S04]  /*f0c0*/  IMAD.U32 R3, R23, 0x10000, RZ ;  /* 0x0001000017037824 */ /* 0x004fc800078e00ff */
[----:B------:R-:W-:-:S04]  /*f0d0*/  FMUL R3, R3, R16 ;  /* 0x0000001003037220 */ /* 0x000fc80000400000 */
[----:B------:R-:W-:-:S05]  /*f0e0*/  FFMA R3, R24, R2, R3 ;  /* 0x0000000218037223 */ /* 0x000fca0000000003 */
[----:B------:R-:W-:-:S05]  /*f0f0*/  F2FP.BF16.F32.PACK_AB R3, RZ, R3 ;  /* 0x00000003ff03723e */ /* 0x000fca00000010ff */
[----:B------:R0:W-:Y:S01]  /*f100*/  @P4 STG.E.U16 desc[UR36][R8.64], R3 ;  /* 0x0000000308004986 */ /* 0x0001e2000c101524 */
[----:B------:R-:W-:Y:S05]  /*f110*/  @!P2 BRA `(.L_x_289) ;  /* 0x000000000004a947 */ /* 0x000fea0003800000 */
[----:B------:R1:W5:Y:S02]  /*f120*/  LDG.E.LTC128B.U16 R23, desc[UR36][R6.64+0x2] ;  /* 0x0000022406177981 */ /* 0x000364000c1e1520 */
.L_x_289:
[----:B------:R-:W-:Y:S05]  /*f130*/  BSYNC B1 ;  /* 0x0000000000017941 */ /* 0x000fea0003800000 */
.L_x_288:
[----:B0----5:R-:W-:Y:S01]  /*f140*/  IMAD.U32 R3, R23, 0x10000, RZ ;  /* 0x0001000017037824 */ /* 0x021fe200078e00ff */
[----:B------:R-:W-:Y:S01]  /*f150*/  ISETP.GT.AND P1, PT, R153, 0x88, PT ;  /* 0x000000889900780c */ /* 0x000fe20003f24270 */
[----:B------:R-:W-:Y:S01]  /*f160*/  IMAD.WIDE.U32 R14, R169, R14, R156 ;  /* 0x0000000ea90e7225 */ /* 0x000fe200078e009c */
[----:B------:R-:W-:Y:S03]  /*f170*/  BSSY B1, `(.L_x_290) ;  /* 0x0000010000017945 */ /* 0x000fe60003800000 */
[----:B------:R-:W-:Y:S01]  /*f180*/  FMUL R10, R3, R16 ;  /* 0x00000010030a7220 */ /* 0x000fe20000400000 */
[----:B------:R-:W-:Y:S01]  /*f190*/  ISETP.GT.AND P3, PT, R0, RZ, P1 ;  /* 0x000000ff0000720c */ /* 0x000fe20000f64270 */
[----:B------:R-:W-:Y:S01]  /*f1a0*/  IMAD.IADD R167, R167, 0x1, R15 ;  /* 0x00000001a7a77824 */ /* 0x000fe200078e020f */
[----:B------:R-:W-:Y:S01]  /*f1b0*/  IADD3 R154, P4, R154, R14, RZ ;  /* 0x0000000e9a9a7210 */ /* 0x000fe20007f9e0ff */
[----:B------:R-:W-:Y:S01]  /*f1c0*/  FFMA R10, R25, R2, R10 ;  /* 0x00000002190a7223 */ /* 0x000fe2000000000a */
[----:B------:R-:W-:-:S03]  /*f1d0*/  IADD3 R14, P5, R18, R14, RZ ;  /* 0x0000000e120e7210 */ /* 0x000fc60007fbe0ff */
[--C-:B------:R-:W-:Y:S01]  /*f1e0*/  IMAD.X R20, R167, 0x1, R21.reuse, P4 ;  /* 0x00000001a7147824 */ /* 0x100fe200020e0615 */
[----:B------:R-:W-:Y:S02]  /*f1f0*/  F2FP.BF16.F32.PACK_AB R3, RZ, R10 ;  /* 0x0000000aff03723e */ /* 0x000fe400000010ff */
[C---:B------:R-:W-:Y:S02]  /*f200*/  LEA R10, P4, R154.reuse, R12, 0x1 ;  /* 0x0000000c9a0a7211 */ /* 0x040fe400078808ff */
[----:B------:R-:W-:Y:S02]  /*f210*/  PRMT R21, R3, 0x7610, R21 ;  /* 0x0000761003157816 */ /* 0x000fe40000000015 */
[----:B------:R-:W-:Y:S02]  /*f220*/  LEA.HI.X R11, R154, R13, R20, 0x1, P4 ;  /* 0x0000000d9a0b7211 */ /* 0x000fe400020f0c14 */
[----:B------:R-:W-:Y:S01]  /*f230*/  PRMT R3, R23, 0x7610, R3 ;  /* 0x0000761017037816 */ /* 0x000fe20000000003 */
[----:B------:R0:W-:Y:S01]  /*f240*/  @P2 STG.E.U16 desc[UR36][R8.64+0x2], R21 ;  /* 0x0000021508002986 */ /* 0x0001e2000c101524 */
[----:B------:R-:W-:Y:S05]  /*f250*/  @!P3 BRA `(.L_x_291) ;  /* 0x000000000004b947 */ /* 0x000fea0003800000 */
[----:B------:R2:W5:Y:S02]  /*f260*/  LDG.E.LTC128B.U16 R3, desc[UR36][R10.64] ;  /* 0x000000240a037981 */ /* 0x000564000c1e1520 */
.L_x_291:
[----:B------:R-:W-:Y:S05]  /*f270*/  BSYNC B1 ;  /* 0x0000000000017941 */ /* 0x000fea0003800000 */
.L_x_290:
[----:B--2--5:R-:W-:Y:S01]  /*f280*/  SHF.L.U32 R11, R3, 0x10, RZ ;  /* 0x00000010030b7819 */ /* 0x024fe200000006ff */
[----:B------:R-:W-:Y:S01]  /*f290*/  IMAD.X R15, R19, 0x1, R167, P5 ;  /* 0x00000001130f7824 */ /* 0x000fe200028e06a7 */
[----:B------:R-:W-:Y:S01]  /*f2a0*/  IADD3 R10, P2, R8, R160, RZ ;  /* 0x000000a0080a7210 */ /* 0x000fe20007f5e0ff */
[----:B------:R-:W-:Y:S01]  /*f2b0*/  BSSY B1, `(.L_x_292) ;  /* 0x000000d000017945 */ /* 0x000fe20003800000 */
[----:B------:R-:W-:Y:S01]  /*f2c0*/  ISETP.GT.AND P5, PT, R0, 0x1, P1 ;  /* 0x000000010000780c */ /* 0x000fe20000fa4270 */
[----:B------:R-:W-:Y:S01]  /*f2d0*/  FMUL R11, R11, R16 ;  /* 0x000000100b0b7220 */ /* 0x000fe20000400000 */
[----:B------:R-:W-:-:S04]  /*f2e0*/  IMAD.WIDE.U32 R22, R22, UR43, R14 ;  /* 0x0000002b16167c25 */ /* 0x000fc8000f8e000e */
[----:B------:R-:W-:Y:S01]  /*f2f0*/  FFMA R11, R26, R2, R11 ;  /* 0x000000021a0b7223 */ /* 0x000fe2000000000b */
[----:B------:R-:W-:Y:S01]  /*f300*/  IMAD.IADD R159, R159, 0x1, R23 ;  /* 0x000000019f9f7824 */ /* 0x000fe200078e0217 */
[----:B------:R-:W-:-:S03]  /*f310*/  LEA R12, P4, R22, R12, 0x1 ;  /* 0x0000000c160c7211 */ /* 0x000fc600078808ff */
[----:B------:R-:W-:Y:S01]  /*f320*/  F2FP.BF16.F32.PACK_AB R14, RZ, R11 ;  /* 0x0000000bff0e723e */ /* 0x000fe200000010ff */
[----:B------:R-:W-:Y:S01]  /*f330*/  IMAD.X R11, R9, 0x1, R158, P2 ;  /* 0x00000001090b7824 */ /* 0x000fe200010e069e */
[----:B------:R-:W-:-:S04]  /*f340*/  LEA.HI.X R13, R22, R13, R159, 0x1, P4 ;  /* 0x0000000d160d7211 */ /* 0x000fc800020f0c9f */
[----:B------:R2:W-:Y:S01]  /*f350*/  @P3 STG.E.U16 desc[UR36][R10.64], R14 ;  /* 0x0000000e0a003986 */ /* 0x0005e2000c101524 */
[----:B------:R-:W-:Y:S05]  /*f360*/  @!P5 BRA `(.L_x_293) ;  /* 0x000000000004d947 */ /* 0x000fea0003800000 */
[----:B------:R3:W5:Y:S02]  /*f370*/  LDG.E.LTC128B.U16 R3, desc[UR36][R12.64+0x2] ;  /* 0x000002240c037981 */ /* 0x000764000c1e1520 */
.L_x_293:
[----:B------:R-:W-:Y:S05]  /*f380*/  BSYNC B1 ;  /* 0x0000000000017941 */ /* 0x000fea0003800000 */
.L_x_292:
[----:B-----5:R-:W-:Y:S01]  /*f390*/  SHF.L.U32 R15, R3, 0x10, RZ ;  /* 0x00000010030f7819 */ /* 0x020fe200000006ff */
[----:B------:R-:W-:Y:S01]  /*f3a0*/  BSSY B1, `(.L_x_294) ;  /* 0x0000008000017945 */ /* 0x000fe20003800000 */
[----:B------:R-:W-:-:S03]  /*f3b0*/  ISETP.GT.AND P2, PT, R0, 0x8, P0 ;  /* 0x000000080000780c */ /* 0x000fc60000744270 */
[----:B--2---:R-:W-:-:S04]  /*f3c0*/  FMUL R14, R15, R16 ;  /* 0x000000100f0e7220 */ /* 0x004fc80000400000 */
[----:B------:R-:W-:-:S05]  /*f3d0*/  FFMA R14, R27, R2, R14 ;  /* 0x000000021b0e7223 */ /* 0x000fca000000000e */
[----:B------:R-:W-:-:S05]  /*f3e0*/  F2FP.BF16.F32.PACK_AB R14, RZ, R14 ;  /* 0x0000000eff0e723e */ /* 0x000fca00000010ff */
[----:B------:R2:W-:Y:S01]  /*f3f0*/  @P5 STG.E.U16 desc[UR36][R10.64+0x2], R14 ;  /* 0x0000020e0a005986 */ /* 0x0005e2000c101524 */
[----:B------:R-:W-:Y:S05]  /*f400*/  @!P2 BRA `(.L_x_295) ;  /* 0x000000000004a947 */ /* 0x000fea0003800000 */
[----:B------:R4:W5:Y:S02]  /*f410*/  LDG.E.LTC128B.U16 R3, desc[UR36][R6.64+0x10] ;  /* 0x0000102406037981 */ /* 0x000964000c1e1520 */
.L_x_295:
[----:B------:R-:W-:Y:S05]  /*f420*/  BSYNC B1 ;  /* 0x0000000000017941 */ /* 0x000fea0003800000 */
.L_x_294:
[----:B--2--5:R-:W-:Y:S01]  /*f430*/  IMAD.U32 R11, R3, 0x10000, RZ ;  /* 0x00010000030b7824 */ /* 0x024fe200078e00ff */
[----:B------:R-:W-:Y:S01]  /*f440*/  ISETP.GT.AND P3, PT, R0, 0x9, P0 ;  /* 0x000000090000780c */ /* 0x000fe20000764270 */
[----:B------:R-:W-:Y:S02]  /*f450*/  BSSY B1, `(.L_x_296) ;  /* 0x0000007000017945 */ /* 0x000fe40003800000 */
[----:B------:R-:W-:-:S04]  /*f460*/  FMUL R11, R11, R16 ;  /* 0x000000100b0b7220 */ /* 0x000fc80000400000 */
[----:B------:R-:W-:-:S05]  /*f470*/  FFMA R11, R28, R2, R11 ;  /* 0x000000021c0b7223 */ /* 0x000fca000000000b */
[----:B------:R-:W-:-:S05]  /*f480*/  F2FP.BF16.F32.PACK_AB R11, RZ, R11 ;  /* 0x0000000bff0b723e */ /* 0x000fca00000010ff */
[----:B------:R2:W-:Y:S01]  /*f490*/  @P2 STG.E.U16 desc[UR36][R8.64+0x10], R11 ;  /* 0x0000100b08002986 */ /* 0x0005e2000c101524 */
[----:B------:R-:W-:Y:S05]  /*f4a0*/  @!P3 BRA `(.L_x_297) ;  /* 0x000000000004b947 */ /* 0x000fea0003800000 */
[----:B------:R0:W5:Y:S02]  /*f4b0*/  LDG.E.LTC128B.U16 R3, desc[UR36][R6.64+0x12] ;  /* 0x0000122406037981 */ /* 0x000164000c1e1520 */
.L_x_297:
[----:B------:R-:W-:Y:S05]  /*f4c0*/  BSYNC B1 ;  /* 0x0000000000017941 */ /* 0x000fea0003800000 */
.L_x_296:
        /* <DEDUP_REMOVED lines=9> */
.L_x_299:
[----:B------:R-:W-:Y:S05]  /*f560*/  BSYNC B1 ;  /* 0x0000000000017941 */ /* 0x000fea0003800000 */
.L_x_298:
[----:B-----5:R-:W-:Y:S01]  /*f570*/  IMAD.U32 R11, R3, 0x10000, RZ ;  /* 0x00010000030b7824 */ /* 0x020fe200078e00ff */
[----:B--2---:R-:W-:Y:S01]  /*f580*/  IADD3 R10, P3, R160, R8, RZ ;  /* 0x00000008a00a7210 */ /* 0x004fe20007f7e0ff */
[----:B------:R-:W-:Y:S01]  /*f590*/  BSSY B1, `(.L_x_300) ;  /* 0x0000009000017945 */ /* 0x000fe20003800000 */
[----:B------:R-:W-:Y:S01]  /*f5a0*/  ISETP.GT.AND P2, PT, R0, 0x9, P1 ;  /* 0x000000090000780c */ /* 0x000fe20000f44270 */
[----:B------:R-:W-:-:S04]  /*f5b0*/  FMUL R11, R11, R16 ;  /* 0x000000100b0b7220 */ /* 0x000fc80000400000 */
[----:B------:R-:W-:-:S05]  /*f5c0*/  FFMA R11, R30, R2, R11 ;  /* 0x000000021e0b7223 */ /* 0x000fca000000000b */
[----:B------:R-:W-:Y:S02]  /*f5d0*/  F2FP.BF16.F32.PACK_AB R14, RZ, R11 ;  /* 0x0000000bff0e723e */ /* 0x000fe400000010ff */
[----:B------:R-:W-:-:S05]  /*f5e0*/  IADD3.X R11, R158, R9, RZ, P3, !PT ;  /* 0x000000099e0b7210 */ /* 0x000fca0001ffe4ff */
[----:B------:R2:W-:Y:S01]  /*f5f0*/  @P4 STG.E.U16 desc[UR36][R10.64+0x10], R14 ;  /* 0x0000100e0a004986 */ /* 0x0005e2000c101524 */
[----:B------:R-:W-:Y:S05]  /*f600*/  @!P2 BRA `(.L_x_301) ;  /* 0x000000000004a947 */ /* 0x000fea0003800000 */
[----:B------:R0:W5:Y:S02]  /*f610*/  LDG.E.LTC128B.U16 R3, desc[UR36][R12.64+0x12] ;  /* 0x000012240c037981 */ /* 0x000164000c1e1520 */
.L_x_301:
[----:B------:R-:W-:Y:S05]  /*f620*/  BSYNC B1 ;  /* 0x0000000000017941 */ /* 0x000fea0003800000 */
.L_x_300:
[----:B--2--5:R-:W-:Y:S01]  /*f630*/  IMAD.U32 R11, R3, 0x10000, RZ ;  /* 0x00010000030b7824 */ /* 0x024fe200078e00ff */
[----:B------:R-:W-:Y:S01]  /*f640*/  IADD3 R160, P3, P4, R160, R4, R161 ;  /* 0x00000004a0a07210 */ /* 0x000fe20007c7e0a1 */
[----:B------:R-:W-:Y:S01]  /*f650*/  BSSY B1, `(.L_x_302) ;  /* 0x0000009000017945 */ /* 0x000fe20003800000 */
[----:B------:R-:W-:Y:S01]  /*f660*/  ISETP.GT.AND P5, PT, R0, 0x10, P0 ;  /* 0x000000100000780c */ /* 0x000fe200007a4270 */
[----:B------:R-:W-:Y:S01]  /*f670*/  FMUL R10, R11, R16 ;  /* 0x000000100b0a7220 */ /* 0x000fe20000400000 */
[----:B------:R-:W-:-:S03]  /*f680*/  IADD3.X R161, R158, R5, R165, P3, P4 ;  /* 0x000000059ea17210 */ /* 0x000fc60001fe84a5 */
[----:B------:R-:W-:-:S05]  /*f690*/  FFMA R10, R31, R2, R10 ;  /* 0x000000021f0a7223 */ /* 0x000fca000000000a */
[----:B------:R-:W-:-:S05]  /*f6a0*/  F2FP.BF16.F32.PACK_AB R10, RZ, R10 ;  /* 0x0000000aff0a723e */ /* 0x000fca00000010ff */
[----:B------:R2:W-:Y:S01]  /*f6b0*/  @P2 STG.E.U16 desc[UR36][R160.64+0x12], R10 ;  /* 0x0000120aa0002986 */ /* 0x0005e2000c101524 */
[----:B------:R-:W-:Y:S05]  /*f6c0*/  @!P5 BRA `(.L_x_303) ;  /* 0x000000000004d947 */ /* 0x000fea0003800000 */
[----:B------:R0:W5:Y:S02]  /*f6d0*/  LDG.E.LTC128B.U16 R3, desc[UR36][R6.64+0x20] ;  /* 0x0000202406037981 */ /* 0x000164000c1e1520 */
.L_x_303:
[----:B------:R-:W-:Y:S05]  /*f6e0*/  BSYNC B1 ;  /* 0x0000000000017941 */ /* 0x000fea0003800000 */
.L_x_302:
[----:B-----5:R-:W-:Y:S01]  /*f6f0*/  IMAD.U32 R5, R3, 0x10000, RZ ;  /* 0x0001000003057824 */ /* 0x020fe200078e00ff */
        /* <DEDUP_REMOVED lines=8> */
.L_x_305:
[----:B------:R-:W-:Y:S05]  /*f780*/  BSYNC B1 ;  /* 0x0000000000017941 */ /* 0x000fea0003800000 */
.L_x_304:
[----:B0----5:R-:W-:Y:S01]  /*f790*/  IMAD.U32 R5, R3, 0x10000, RZ ;  /* 0x0001000003057824 */ /* 0x021fe200078e00ff */
        /* <DEDUP_REMOVED lines=8> */
.L_x_307:
[----:B------:R-:W-:Y:S05]  /*f820*/  BSYNC B1 ;  /* 0x0000000000017941 */ /* 0x000fea0003800000 */
.L_x_306:
[----:B-----5:R-:W-:Y:S01]  /*f830*/  SHF.L.U32 R5, R3, 0x10, RZ ;  /* 0x0000001003057819 */ /* 0x020fe200000006ff */
[----:B0-----:R-:W-:Y:S01]  /*f840*/  @P3 IMAD.MOV.U32 R4, RZ, RZ, R160 ;  /* 0x000000ffff043224 */ /* 0x001fe200078e00a0 */
[----:B------:R-:W-:Y:S01]  /*f850*/  ISETP.GT.AND P2, PT, R0, 0x11, P1 ;  /* 0x000000110000780c */ /* 0x000fe20000f44270 */
[----:B------:R-:W-:Y:S02]  /*f860*/  BSSY B1, `(.L_x_308) ;  /* 0x0000009000017945 */ /* 0x000fe40003800000 */
[----:B------:R-:W-:-:S04]  /*f870*/  FMUL R5, R5, R16 ;  /* 0x0000001005057220 */ /* 0x000fc80000400000 */
[----:B------:R-:W-:-:S05]  /*f880*/  FFMA R5, R34, R2, R5 ;  /* 0x0000000222057223 */ /* 0x000fca0000000005 */
[----:B------:R-:W-:-:S04]  /*f890*/  F2FP.BF16.F32.PACK_AB R5, RZ, R5 ;  /* 0x00000005ff05723e */ /* 0x000fc800000010ff */
[----:B--2---:R-:W-:Y:S01]  /*f8a0*/  PRMT R10, R5, 0x7610, R10 ;  /* 0x00007610050a7816 */ /* 0x004fe2000000000a */
[----:B------:R-:W-:-:S05]  /*f8b0*/  @P3 IMAD.MOV.U32 R5, RZ, RZ, R161 ;  /* 0x000000ffff053224 */ /* 0x000fca00078e00a1 */
[----:B------:R0:W-:Y:S01]  /*f8c0*/  @P3 STG.E.U16 desc[UR36][R4.64+0x20], R10 ;  /* 0x0000200a04003986 */ /* 0x0001e2000c101524 */
[----:B------:R-:W-:Y:S05]  /*f8d0*/  @!P2 BRA `(.L_x_309) ;  /* 0x000000000004a947 */ /* 0x000fea0003800000 */
[----:B------:R2:W5:Y:S02]  /*f8e0*/  LDG.E.LTC128B.U16 R3, desc[UR36][R12.64+0x22] ;  /* 0x000022240c037981 */ /* 0x000564000c1e1520 */
.L_x_309:
[----:B------:R-:W-:Y:S05]  /*f8f0*/  BSYNC B1 ;  /* 0x0000000000017941 */ /* 0x000fea0003800000 */
.L_x_308:
[----:B0----5:R-:W-:Y:S01]  /*f900*/  IMAD.U32 R5, R3, 0x10000, RZ ;  /* 0x0001000003057824 */ /* 0x021fe200078e00ff */
[----:B------:R-:W-:Y:S01]  /*f910*/  ISETP.GT.AND P3, PT, R0, 0x18, P0 ;  /* 0x000000180000780c */ /* 0x000fe20000764270 */
[----:B------:R-:W-:Y:S02]  /*f920*/  BSSY B1, `(.L_x_310) ;  /* 0x000000a000017945 */ /* 0x000fe40003800000 */
[----:B------:R-:W-:Y:S01]  /*f930*/  FMUL R4, R5, R16 ;  /* 0x0000001005047220 */ /* 0x000fe20000400000 */
[----:B------:R-:W-:-:S03]  /*f940*/  @P2 IMAD.MOV.U32 R5, RZ, RZ, R161 ;  /* 0x000000ffff052224 */ /* 0x000fc600078e00a1 */
[----:B------:R-:W-:-:S05]  /*f950*/  FFMA R4, R35, R2, R4 ;  /* 0x0000000223047223 */ /* 0x000fca0000000004 */
[----:B------:R-:W-:-:S04]  /*f960*/  F2FP.BF16.F32.PACK_AB R4, RZ, R4 ;  /* 0x00000004ff04723e */ /* 0x000fc800000010ff */
[----:B------:R-:W-:Y:S02]  /*f970*/  PRMT R10, R4, 0x7610, R10 ;  /* 0x00007610040a7816 */ /* 0x000fe4000000000a */
[----:B------:R-:W-:-:S05]  /*f980*/  @P2 MOV R4, R160 ;  /* 0x000000a000042202 */ /* 0x000fca0000000f00 */
[----:B------:R0:W-:Y:S01]  /*f990*/  @P2 STG.E.U16 desc[UR36][R4.64+0x22], R10 ;  /* 0x0000220a04002986 */ /* 0x0001e2000c101524 */
[----:B------:R-:W-:Y:S05]  /*f9a0*/  @!P3 BRA `(.L_x_311) ;  /* 0x000000000004b947 */ /* 0x000fea0003800000 */
[----:B------:R0:W5:Y:S02]  /*f9b0*/  LDG.E.LTC128B.U16 R3, desc[UR36][R6.64+0x30] ;  /* 0x0000302406037981 */ /* 0x000164000c1e1520 */
.L_x_311:
[----:B------:R-:W-:Y:S05]  /*f9c0*/  BSYNC B1 ;  /* 0x0000000000017941 */ /* 0x000fea0003800000 */
.L_x_310:
        /* <DEDUP_REMOVED lines=9> */
.L_x_313:
[----:B------:R-:W-:Y:S05]  /*fa60*/  BSYNC B1 ;  /* 0x0000000000017941 */ /* 0x000fea0003800000 */
.L_x_312:
        /* <DEDUP_REMOVED lines=9> */
.L_x_315:
[----:B------:R-:W-:Y:S05]  /*fb00*/  BSYNC B1 ;  /* 0x0000000000017941 */ /* 0x000fea0003800000 */
.L_x_314:
[----:B-----5:R-:W-:Y:S01]  /*fb10*/  SHF.L.U32 R5, R3, 0x10, RZ ;  /* 0x0000001003057819 */ /* 0x020fe200000006ff */
[----:B0-----:R-:W-:Y:S01]  /*fb20*/  @P3 IMAD.MOV.U32 R4, RZ, RZ, R160 ;  /* 0x000000ffff043224 */ /* 0x001fe200078e00a0 */
[----:B------:R-:W-:Y:S01]  /*fb30*/  ISETP.GT.AND P2, PT, R0, 0x19, P1 ;  /* 0x000000190000780c */ /* 0x000fe20000f44270 */
[----:B------:R-:W-:Y:S02]  /*fb40*/  BSSY B1, `(.L_x_316) ;  /* 0x0000009000017945 */ /* 0x000fe40003800000 */
[----:B------:R-:W-:-:S04]  /*fb50*/  FMUL R5, R5, R16 ;  /* 0x0000001005057220 */ /* 0x000fc80000400000 */
[----:B------:R-:W-:-:S05]  /*fb60*/  FFMA R5, R38, R2, R5 ;  /* 0x0000000226057223 */ /* 0x000fca0000000005 */
[----:B------:R-:W-:-:S04]  /*fb70*/  F2FP.BF16.F32.PACK_AB R5, RZ, R5 ;  /* 0x00000005ff05723e */ /* 0x000fc800000010ff */
[----:B------:R-:W-:Y:S01]  /*fb80*/  PRMT R10, R5, 0x7610, R10 ;  /* 0x00007610050a7816 */ /* 0x000fe2000000000a */
[----:B------:R-:W-:-:S05]  /*fb90*/  @P3 IMAD.MOV.U32 R5, RZ, RZ, R161 ;  /* 0x000000ffff053224 */ /* 0x000fca00078e00a1 */
[----:B------:R0:W-:Y:S01]  /*fba0*/  @P3 STG.E.U16 desc[UR36][R4.64+0x30], R10 ;  /* 0x0000300a04003986 */ /* 0x0001e2000c101524 */
[----:B------:R-:W-:Y:S05]  /*fbb0*/  @!P2 BRA `(.L_x_317) ;  /* 0x000000000004a947 */ /* 0x000fea0003800000 */
[----:B------:R0:W5:Y:S02]  /*fbc0*/  LDG.E.LTC128B.U16 R3, desc[UR36][R12.64+0x32] ;  /* 0x000032240c037981 */ /* 0x000164000c1e1520 */
.L_x_317:
[----:B------:R-:W-:Y:S05]  /*fbd0*/  BSYNC B1 ;  /* 0x0000000000017941 */ /* 0x000fea0003800000 */
.L_x_316:
        /* <DEDUP_REMOVED lines=12> */
.L_x_319:
[----:B------:R-:W-:Y:S05]  /*fca0*/  BSYNC B1 ;  /* 0x0000000000017941 */ /* 0x000fea0003800000 */
.L_x_318:
        /* <DEDUP_REMOVED lines=9> */
.L_x_321:
[----:B------:R-:W-:Y:S05]  /*fd40*/  BSYNC B1 ;  /* 0x0000000000017941 */ /* 0x000fea0003800000 */
.L_x_320:
        /* <DEDUP_REMOVED lines=9> */
.L_x_323:
[----:B------:R-:W-:Y:S05]  /*fde0*/  BSYNC B1 ;  /* 0x0000000000017941 */ /* 0x000fea0003800000 */
.L_x_322:
        /* <DEDUP_REMOVED lines=12> */
.L_x_325:
[----:B------:R-:W-:Y:S05]  /*feb0*/  BSYNC B1 ;  /* 0x0000000000017941 */ /* 0x000fea0003800000 */
.L_x_324:
        /* <DEDUP_REMOVED lines=12> */
.L_x_327:
[----:B------:R-:W-:Y:S05]  /*ff80*/  BSYNC B1 ;  /* 0x0000000000017941 */ /* 0x000fea0003800000 */
.L_x_326:
        /* <DEDUP_REMOVED lines=9> */
.L_x_329:
[----:B------:R-:W-:Y:S05]  /*10020*/  BSYNC B1 ;  /* 0x0000000000017941 */ /* 0x000fea0003800000 */
.L_x_328:
        /* <DEDUP_REMOVED lines=9> */
.L_x_331:
[----:B------:R-:W-:Y:S05]  /*100c0*/  BSYNC B1 ;  /* 0x0000000000017941 */ /* 0x000fea0003800000 */
.L_x_330:
        /* <DEDUP_REMOVED lines=12> */
.L_x_333:
[----:B------:R-:W-:Y:S05]  /*10190*/  BSYNC B1 ;  /* 0x0000000000017941 */ /* 0x000fea0003800000 */
.L_x_332:
        /* <DEDUP_REMOVED lines=12> */
.L_x_335:
[----:B------:R-:W-:Y:S05]  /*10260*/  BSYNC B1 ;  /* 0x0000000000017941 */ /* 0x000fea0003800000 */
.L_x_334:
        /* <DEDUP_REMOVED lines=9> */
.L_x_337:
[----:B------:R-:W-:Y:S05]  /*10300*/  BSYNC B1 ;  /* 0x0000000000017941 */ /* 0x000fea0003800000 */
.L_x_336:
        /* <DEDUP_REMOVED lines=9> */
.L_x_339:
[----:B------:R-:W-:Y:S05]  /*103a0*/  BSYNC B1 ;  /* 0x0000000000017941 */ /* 0x000fea0003800000 */
.L_x_338:
        /* <DEDUP_REMOVED lines=12> */
.L_x_341:
[----:B------:R-:W-:Y:S05]  /*10470*/  BSYNC B1 ;  /* 0x0000000000017941 */ /* 0x000fea0003800000 */
.L_x_340:
        /* <DEDUP_REMOVED lines=12> */
.L_x_343:
[----:B------:R-:W-:Y:S05]  /*10540*/  BSYNC B1 ;  /* 0x0000000000017941 */ /* 0x000fea0003800000 */
.L_x_342:
        /* <DEDUP_REMOVED lines=9> */
.L_x_345:
[----:B------:R-:W-:Y:S05]  /*105e0*/  BSYNC B1 ;  /* 0x0000000000017941 */ /* 0x000fea0003800000 */
.L_x_344:
        /* <DEDUP_REMOVED lines=9> */
.L_x_347:
[----:B------:R-:W-:Y:S05]  /*10680*/  BSYNC B1 ;  /* 0x0000000000017941 */ /* 0x000fea0003800000 */
.L_x_346:
        /* <DEDUP_REMOVED lines=12> */
.L_x_349:
[----:B------:R-:W-:Y:S05]  /*10750*/  BSYNC B1 ;  /* 0x0000000000017941 */ /* 0x000fea0003800000 */
.L_x_348:
        /* <DEDUP_REMOVED lines=12> */
.L_x_351:
[----:B------:R-:W-:Y:S05]  /*10820*/  BSYNC B1 ;  /* 0x0000000000017941 */ /* 0x000fea0003800000 */
.L_x_350:
        /* <DEDUP_REMOVED lines=9> */
.L_x_353:
[----:B------:R-:W-:Y:S05]  /*108c0*/  BSYNC B1 ;  /* 0x0000000000017941 */ /* 0x000fea0003800000 */
.L_x_352:
        /* <DEDUP_REMOVED lines=9> */
.L_x_355:
[----:B------:R-:W-:Y:S05]  /*10960*/  BSYNC B1 ;  /* 0x0000000000017941 */ /* 0x000fea0003800000 */
.L_x_354:
        /* <DEDUP_REMOVED lines=12> */
.L_x_357:
[----:B------:R-:W-:Y:S05]  /*10a30*/  BSYNC B1 ;  /* 0x0000000000017941 */ /* 0x000fea0003800000 */
.L_x_356:
        /* <DEDUP_REMOVED lines=12> */
.L_x_359:
[----:B------:R-:W-:Y:S05]  /*10b00*/  BSYNC B1 ;  /* 0x0000000000017941 */ /* 0x000fea0003800000 */
.L_x_358:
        /* <DEDUP_REMOVED lines=9> */
.L_x_361:
[----:B------:R-:W-:Y:S05]  /*10ba0*/  BSYNC B1 ;  /* 0x0000000000017941 */ /* 0x000fea0003800000 */
.L_x_360:
        /* <DEDUP_REMOVED lines=9> */
.L_x_363:
[----:B------:R-:W-:Y:S05]  /*10c40*/  BSYNC B1 ;  /* 0x0000000000017941 */ /* 0x000fea0003800000 */
.L_x_362:
        /* <DEDUP_REMOVED lines=12> */
.L_x_365:
[----:B------:R-:W-:Y:S05]  /*10d10*/  BSYNC B1 ;  /* 0x0000000000017941 */ /* 0x000fea0003800000 */
.L_x_364:
        /* <DEDUP_REMOVED lines=12> */
.L_x_367:
[----:B------:R-:W-:Y:S05]  /*10de0*/  BSYNC B1 ;  /* 0x0000000000017941 */ /* 0x000fea0003800000 */
.L_x_366:
        /* <DEDUP_REMOVED lines=9> */
.L_x_369:
[----:B------:R-:W-:Y:S05]  /*10e80*/  BSYNC B1 ;  /* 0x0000000000017941 */ /* 0x000fea0003800000 */
.L_x_368:
        /* <DEDUP_REMOVED lines=9> */
.L_x_371:
[----:B------:R-:W-:Y:S05]  /*10f20*/  BSYNC B1 ;  /* 0x0000000000017941 */ /* 0x000fea0003800000 */
.L_x_370:
        /* <DEDUP_REMOVED lines=12> */
.L_x_373:
[----:B------:R-:W-:Y:S05]  /*10ff0*/  BSYNC B1 ;  /* 0x0000000000017941 */ /* 0x000fea0003800000 */
.L_x_372:
        /* <DEDUP_REMOVED lines=12> */
.L_x_375:
[----:B------:R-:W-:Y:S05]  /*110c0*/  BSYNC B1 ;  /* 0x0000000000017941 */ /* 0x000fea0003800000 */
.L_x_374:
        /* <DEDUP_REMOVED lines=9> */
.L_x_377:
[----:B------:R-:W-:Y:S05]  /*11160*/  BSYNC B1 ;  /* 0x0000000000017941 */ /* 0x000fea0003800000 */
.L_x_376:
        /* <DEDUP_REMOVED lines=9> */
.L_x_379:
[----:B------:R-:W-:Y:S05]  /*11200*/  BSYNC B1 ;  /* 0x0000000000017941 */ /* 0x000fea0003800000 */
.L_x_378:
        /* <DEDUP_REMOVED lines=12> */
.L_x_381:
[----:B------:R-:W-:Y:S05]  /*112d0*/  BSYNC B1 ;  /* 0x0000000000017941 */ /* 0x000fea0003800000 */
.L_x_380:
        /* <DEDUP_REMOVED lines=12> */
.L_x_383:
[----:B------:R-:W-:Y:S05]  /*113a0*/  BSYNC B1 ;  /* 0x0000000000017941 */ /* 0x000fea0003800000 */
.L_x_382:
        /* <DEDUP_REMOVED lines=9> */
.L_x_385:
[----:B------:R-:W-:Y:S05]  /*11440*/  BSYNC B1 ;  /* 0x0000000000017941 */ /* 0x000fea0003800000 */
.L_x_384:
        /* <DEDUP_REMOVED lines=9> */
.L_x_387:
[----:B------:R-:W-:Y:S05]  /*114e0*/  BSYNC B1 ;  /* 0x0000000000017941 */ /* 0x000fea0003800000 */
.L_x_386:
        /* <DEDUP_REMOVED lines=12> */
.L_x_389:
[----:B------:R-:W-:Y:S05]  /*115b0*/  BSYNC B1 ;  /* 0x0000000000017941 */ /* 0x000fea0003800000 */
.L_x_388:
        /* <DEDUP_REMOVED lines=12> */
.L_x_391:
[----:B------:R-:W-:Y:S05]  /*11680*/  BSYNC B1 ;  /* 0x0000000000017941 */ /* 0x000fea0003800000 */
.L_x_390:
        /* <DEDUP_REMOVED lines=9> */
.L_x_393:
[----:B------:R-:W-:Y:S05]  /*11720*/  BSYNC B1 ;  /* 0x0000000000017941 */ /* 0x000fea0003800000 */
.L_x_392:
        /* <DEDUP_REMOVED lines=9> */
.L_x_395:
[----:B------:R-:W-:Y:S05]  /*117c0*/  BSYNC B1 ;  /* 0x0000000000017941 */ /* 0x000fea0003800000 */
.L_x_394:
        /* <DEDUP_REMOVED lines=12> */
.L_x_397:
[----:B------:R-:W-:Y:S05]  /*11890*/  BSYNC B1 ;  /* 0x0000000000017941 */ /* 0x000fea0003800000 */
.L_x_396:
        /* <DEDUP_REMOVED lines=12> */
.L_x_399:
[----:B------:R-:W-:Y:S05]  /*11960*/  BSYNC B1 ;  /* 0x0000000000017941 */ /* 0x000fea0003800000 */
.L_x_398:
        /* <DEDUP_REMOVED lines=9> */
.L_x_401:
[----:B------:R-:W-:Y:S05]  /*11a00*/  BSYNC B1 ;  /* 0x0000000000017941 */ /* 0x000fea0003800000 */
.L_x_400:
        /* <DEDUP_REMOVED lines=9> */
.L_x_403:
[----:B------:R-:W-:Y:S05]  /*11aa0*/  BSYNC B1 ;  /* 0x0000000000017941 */ /* 0x000fea0003800000 */
.L_x_402:
        /* <DEDUP_REMOVED lines=12> */
.L_x_405:
[----:B------:R-:W-:Y:S05]  /*11b70*/  BSYNC B1 ;  /* 0x0000000000017941 */ /* 0x000fea0003800000 */
.L_x_404:
        /* <DEDUP_REMOVED lines=12> */
.L_x_407:
[----:B------:R-:W-:Y:S05]  /*11c40*/  BSYNC B1 ;  /* 0x0000000000017941 */ /* 0x000fea0003800000 */
.L_x_406:
        /* <DEDUP_REMOVED lines=9> */
.L_x_409:
[----:B------:R-:W-:Y:S05]  /*11ce0*/  BSYNC B1 ;  /* 0x0000000000017941 */ /* 0x000fea0003800000 */
.L_x_408:
        /* <DEDUP_REMOVED lines=9> */
.L_x_411:
[----:B------:R-:W-:Y:S05]  /*11d80*/  BSYNC B1 ;  /* 0x0000000000017941 */ /* 0x000fea0003800000 */
.L_x_410:
        /* <DEDUP_REMOVED lines=12> */
.L_x_413:
[----:B------:R-:W-:Y:S05]  /*11e50*/  BSYNC B1 ;  /* 0x0000000000017941 */ /* 0x000fea0003800000 */
.L_x_412:
        /* <DEDUP_REMOVED lines=12> */
.L_x_415:
[----:B------:R-:W-:Y:S05]  /*11f20*/  BSYNC B1 ;  /* 0x0000000000017941 */ /* 0x000fea0003800000 */
.L_x_414:
        /* <DEDUP_REMOVED lines=9> */
.L_x_417:
[----:B------:R-:W-:Y:S05]  /*11fc0*/  BSYNC B1 ;  /* 0x0000000000017941 */ /* 0x000fea0003800000 */
.L_x_416:
        /* <DEDUP_REMOVED lines=9> */
.L_x_419:
[----:B------:R-:W-:Y:S05]  /*12060*/  BSYNC B1 ;  /* 0x0000000000017941 */ /* 0x000fea0003800000 */
.L_x_418:
        /* <DEDUP_REMOVED lines=12> */
.L_x_421:
[----:B------:R-:W-:Y:S05]  /*12130*/  BSYNC B1 ;  /* 0x0000000000017941 */ /* 0x000fea0003800000 */
.L_x_420:
        /* <DEDUP_REMOVED lines=12> */
.L_x_423:
[----:B------:R-:W-:Y:S05]  /*12200*/  BSYNC B1 ;  /* 0x0000000000017941 */ /* 0x000fea0003800000 */
.L_x_422:
        /* <DEDUP_REMOVED lines=9> */
.L_x_425:
[----:B------:R-:W-:Y:S05]  /*122a0*/  BSYNC B1 ;  /* 0x0000000000017941 */ /* 0x000fea0003800000 */
.L_x_424:
        /* <DEDUP_REMOVED lines=9> */
.L_x_427:
[----:B------:R-:W-:Y:S05]  /*12340*/  BSYNC B1 ;  /* 0x0000000000017941 */ /* 0x000fea0003800000 */
.L_x_426:
        /* <DEDUP_REMOVED lines=12> */
.L_x_429:
[----:B------:R-:W-:Y:S05]  /*12410*/  BSYNC B1 ;  /* 0x0000000000017941 */ /* 0x000fea0003800000 */
.L_x_428:
        /* <DEDUP_REMOVED lines=12> */
.L_x_431:
[----:B------:R-:W-:Y:S05]  /*124e0*/  BSYNC B1 ;  /* 0x0000000000017941 */ /* 0x000fea0003800000 */
.L_x_430:
        /* <DEDUP_REMOVED lines=9> */
.L_x_433:
[----:B------:R-:W-:Y:S05]  /*12580*/  BSYNC B1 ;  /* 0x0000000000017941 */ /* 0x000fea0003800000 */
.L_x_432:
        /* <DEDUP_REMOVED lines=9> */
.L_x_435:
[----:B------:R-:W-:Y:S05]  /*12620*/  BSYNC B1 ;  /* 0x0000000000017941 */ /* 0x000fea0003800000 */
.L_x_434:
        /* <DEDUP_REMOVED lines=12> */
.L_x_437:
[----:B------:R-:W-:Y:S05]  /*126f0*/  BSYNC B1 ;  /* 0x0000000000017941 */ /* 0x000fea0003800000 */
.L_x_436:
        /* <DEDUP_REMOVED lines=12> */
.L_x_439:
[----:B------:R-:W-:Y:S05]  /*127c0*/  BSYNC B1 ;  /* 0x0000000000017941 */ /* 0x000fea0003800000 */
.L_x_438:
        /* <DEDUP_REMOVED lines=9> */
.L_x_441:
[----:B------:R-:W-:Y:S05]  /*12860*/  BSYNC B1 ;  /* 0x0000000000017941 */ /* 0x000fea0003800000 */
.L_x_440:
        /* <DEDUP_REMOVED lines=9> */
.L_x_443:
[----:B------:R-:W-:Y:S05]  /*12900*/  BSYNC B1 ;  /* 0x0000000000017941 */ /* 0x000fea0003800000 */
.L_x_442:
        /* <DEDUP_REMOVED lines=12> */
.L_x_445:
[----:B------:R-:W-:Y:S05]  /*129d0*/  BSYNC B1 ;  /* 0x0000000000017941 */ /* 0x000fea0003800000 */
.L_x_444:
        /* <DEDUP_REMOVED lines=12> */
.L_x_447:
[----:B------:R-:W-:Y:S05]  /*12aa0*/  BSYNC B1 ;  /* 0x0000000000017941 */ /* 0x000fea0003800000 */
.L_x_446:
        /* <DEDUP_REMOVED lines=9> */
.L_x_449:
[----:B------:R-:W-:Y:S05]  /*12b40*/  BSYNC B1 ;  /* 0x0000000000017941 */ /* 0x000fea0003800000 */
.L_x_448:
        /* <DEDUP_REMOVED lines=9> */
.L_x_451:
[----:B------:R-:W-:Y:S05]  /*12be0*/  BSYNC B1 ;  /* 0x0000000000017941 */ /* 0x000fea0003800000 */
.L_x_450:
        /* <DEDUP_REMOVED lines=12> */
.L_x_453:
[----:B------:R-:W-:Y:S05]  /*12cb0*/  BSYNC B1 ;  /* 0x0000000000017941 */ /* 0x000fea0003800000 */
.L_x_452:
        /* <DEDUP_REMOVED lines=12> */
.L_x_455:
[----:B------:R-:W-:Y:S05]  /*12d80*/  BSYNC B1 ;  /* 0x0000000000017941 */ /* 0x000fea0003800000 */
.L_x_454:
        /* <DEDUP_REMOVED lines=9> */
.L_x_457:
[----:B------:R-:W-:Y:S05]  /*12e20*/  BSYNC B1 ;  /* 0x0000000000017941 */ /* 0x000fea0003800000 */
.L_x_456:
        /* <DEDUP_REMOVED lines=9> */
.L_x_459:
[----:B------:R-:W-:Y:S05]  /*12ec0*/  BSYNC B1 ;  /* 0x0000000000017941 */ /* 0x000fea0003800000 */
.L_x_458:
        /* <DEDUP_REMOVED lines=12> */
.L_x_461:
[----:B------:R-:W-:Y:S05]  /*12f90*/  BSYNC B1 ;  /* 0x0000000000017941 */ /* 0x000fea0003800000 */
.L_x_460:
        /* <DEDUP_REMOVED lines=12> */
.L_x_463:
[----:B------:R-:W-:Y:S05]  /*13060*/  BSYNC B1 ;  /* 0x0000000000017941 */ /* 0x000fea0003800000 */
.L_x_462:
        /* <DEDUP_REMOVED lines=9> */
.L_x_465:
[----:B------:R-:W-:Y:S05]  /*13100*/  BSYNC B1 ;  /* 0x0000000000017941 */ /* 0x000fea0003800000 */
.L_x_464:
        /* <DEDUP_REMOVED lines=9> */
.L_x_467:
[----:B------:R-:W-:Y:S05]  /*131a0*/  BSYNC B1 ;  /* 0x0000000000017941 */ /* 0x000fea0003800000 */
.L_x_466:
        /* <DEDUP_REMOVED lines=12> */
.L_x_469:
[----:B------:R-:W-:Y:S05]  /*13270*/  BSYNC B1 ;  /* 0x0000000000017941 */ /* 0x000fea0003800000 */
.L_x_468:
        /* <DEDUP_REMOVED lines=12> */
.L_x_471:
[----:B------:R-:W-:Y:S05]  /*13340*/  BSYNC B1 ;  /* 0x0000000000017941 */ /* 0x000fea0003800000 */
.L_x_470:
        /* <DEDUP_REMOVED lines=9> */
.L_x_473:
[----:B------:R-:W-:Y:S05]  /*133e0*/  BSYNC B1 ;  /* 0x0000000000017941 */ /* 0x000fea0003800000 */
.L_x_472:
        /* <DEDUP_REMOVED lines=9> */
.L_x_475:
[----:B------:R-:W-:Y:S05]  /*13480*/  BSYNC B1 ;  /* 0x0000000000017941 */ /* 0x000fea0003800000 */
.L_x_474:
        /* <DEDUP_REMOVED lines=12> */
.L_x_477:
[----:B------:R-:W-:Y:S05]  /*13550*/  BSYNC B1 ;  /* 0x0000000000017941 */ /* 0x000fea0003800000 */
.L_x_476:
        /* <DEDUP_REMOVED lines=12> */
.L_x_479:
[----:B------:R-:W-:Y:S05]  /*13620*/  BSYNC B1 ;  /* 0x0000000000017941 */ /* 0x000fea0003800000 */
.L_x_478:
        /* <DEDUP_REMOVED lines=9> */
.L_x_481:
[----:B------:R-:W-:Y:S05]  /*136c0*/  BSYNC B1 ;  /* 0x0000000000017941 */ /* 0x000fea0003800000 */
.L_x_480:
        /* <DEDUP_REMOVED lines=9> */
.L_x_483:
[----:B------:R-:W-:Y:S05]  /*13760*/  BSYNC B1 ;  /* 0x0000000000017941 */ /* 0x000fea0003800000 */
.L_x_482:
        /* <DEDUP_REMOVED lines=12> */
.L_x_485:
[----:B------:R-:W-:Y:S05]  /*13830*/  BSYNC B1 ;  /* 0x0000000000017941 */ /* 0x000fea0003800000 */
.L_x_484:
        /* <DEDUP_REMOVED lines=12> */
.L_x_487:
[----:B------:R-:W-:Y:S05]  /*13900*/  BSYNC B1 ;  /* 0x0000000000017941 */ /* 0x000fea0003800000 */
.L_x_486:
        /* <DEDUP_REMOVED lines=9> */
.L_x_489:
[----:B------:R-:W-:Y:S05]  /*139a0*/  BSYNC B1 ;  /* 0x0000000000017941 */ /* 0x000fea0003800000 */
.L_x_488:
        /* <DEDUP_REMOVED lines=9> */
.L_x_491:
[----:B------:R-:W-:Y:S05]  /*13a40*/  BSYNC B1 ;  /* 0x0000000000017941 */ /* 0x000fea0003800000 */
.L_x_490:
        /* <DEDUP_REMOVED lines=12> */
.L_x_493:
[----:B------:R-:W-:Y:S05]  /*13b10*/  BSYNC B1 ;  /* 0x0000000000017941 */ /* 0x000fea0003800000 */
.L_x_492:
        /* <DEDUP_REMOVED lines=12> */
.L_x_495:
[----:B------:R-:W-:Y:S05]  /*13be0*/  BSYNC B1 ;  /* 0x0000000000017941 */ /* 0x000fea0003800000 */
.L_x_494:
        /* <DEDUP_REMOVED lines=9> */
.L_x_497:
[----:B------:R-:W-:Y:S05]  /*13c80*/  BSYNC B1 ;  /* 0x0000000000017941 */ /* 0x000fea0003800000 */
.L_x_496:
        /* <DEDUP_REMOVED lines=9> */
.L_x_499:
[----:B------:R-:W-:Y:S05]  /*13d20*/  BSYNC B1 ;  /* 0x0000000000017941 */ /* 0x000fea0003800000 */
.L_x_498:
        /* <DEDUP_REMOVED lines=12> */
.L_x_501:
[----:B------:R-:W-:Y:S05]  /*13df0*/  BSYNC B1 ;  /* 0x0000000000017941 */ /* 0x000fea0003800000 */
.L_x_500:
        /* <DEDUP_REMOVED lines=12> */
.L_x_503:
[----:B------:R-:W-:Y:S05]  /*13ec0*/  BSYNC B1 ;  /* 0x0000000000017941 */ /* 0x000fea0003800000 */
.L_x_502:
        /* <DEDUP_REMOVED lines=9> */
.L_x_505:
[----:B------:R-:W-:Y:S05]  /*13f60*/  BSYNC B1 ;  /* 0x0000000000017941 */ /* 0x000fea0003800000 */
.L_x_504:
        /* <DEDUP_REMOVED lines=9> */
.L_x_507:
[----:B------:R-:W-:Y:S05]  /*14000*/  BSYNC B1 ;  /* 0x0000000000017941 */ /* 0x000fea0003800000 */
.L_x_506:
        /* <DEDUP_REMOVED lines=12> */
.L_x_509:
[----:B------:R-:W-:Y:S05]  /*140d0*/  BSYNC B1 ;  /* 0x0000000000017941 */ /* 0x000fea0003800000 */
.L_x_508:
        /* <DEDUP_REMOVED lines=12> */
.L_x_511:
[----:B------:R-:W-:Y:S05]  /*141a0*/  BSYNC B1 ;  /* 0x0000000000017941 */ /* 0x000fea0003800000 */
.L_x_510:
        /* <DEDUP_REMOVED lines=9> */
.L_x_513:
[----:B------:R-:W-:Y:S05]  /*14240*/  BSYNC B1 ;  /* 0x0000000000017941 */ /* 0x000fea0003800000 */
.L_x_512:
        /* <DEDUP_REMOVED lines=9> */
.L_x_515:
[----:B------:R-:W-:Y:S05]  /*142e0*/  BSYNC B1 ;  /* 0x0000000000017941 */ /* 0x000fea0003800000 */
.L_x_514:
        /* <DEDUP_REMOVED lines=12> */
.L_x_517:
[----:B------:R-:W-:Y:S05]  /*143b0*/  BSYNC B1 ;  /* 0x0000000000017941 */ /* 0x000fea0003800000 */
.L_x_516:
        /* <DEDUP_REMOVED lines=12> */
.L_x_519:
[----:B------:R-:W-:Y:S05]  /*14480*/  BSYNC B1 ;  /* 0x0000000000017941 */ /* 0x000fea0003800000 */
.L_x_518:
        /* <DEDUP_REMOVED lines=9> */
.L_x_521:
[----:B------:R-:W-:Y:S05]  /*14520*/  BSYNC B1 ;  /* 0x0000000000017941 */ /* 0x000fea0003800000 */
.L_x_520:
        /* <DEDUP_REMOVED lines=9> */
.L_x_523:
[----:B------:R-:W-:Y:S05]  /*145c0*/  BSYNC B1 ;  /* 0x0000000000017941 */ /* 0x000fea0003800000 */
.L_x_522:
        /* <DEDUP_REMOVED lines=12> */
.L_x_525:
[----:B------:R-:W-:Y:S05]  /*14690*/  BSYNC B1 ;  /* 0x0000000000017941 */ /* 0x000fea0003800000 */
.L_x_524:
        /* <DEDUP_REMOVED lines=12> */
.L_x_527:
[----:B------:R-:W-:Y:S05]  /*14760*/  BSYNC B1 ;  /* 0x0000000000017941 */ /* 0x000fea0003800000 */
.L_x_526:
        /* <DEDUP_REMOVED lines=9> */
.L_x_529:
[----:B------:R-:W-:Y:S05]  /*14800*/  BSYNC B1 ;  /* 0x0000000000017941 */ /* 0x000fea0003800000 */
.L_x_528:
        /* <DEDUP_REMOVED lines=9> */
.L_x_531:
[----:B------:R-:W-:Y:S05]  /*148a0*/  BSYNC B1 ;  /* 0x0000000000017941 */ /* 0x000fea0003800000 */
.L_x_530:
        /* <DEDUP_REMOVED lines=12> */
.L_x_533:
[----:B------:R-:W-:Y:S05]  /*14970*/  BSYNC B1 ;  /* 0x0000000000017941 */ /* 0x000fea0003800000 */
.L_x_532:
        /* <DEDUP_REMOVED lines=12> */
.L_x_535:
[----:B------:R-:W-:Y:S05]  /*14a40*/  BSYNC B1 ;  /* 0x0000000000017941 */ /* 0x000fea0003800000 */
.L_x_534:
        /* <DEDUP_REMOVED lines=9> */
.L_x_537:
[----:B------:R-:W-:Y:S05]  /*14ae0*/  BSYNC B1 ;  /* 0x0000000000017941 */ /* 0x000fea0003800000 */
.L_x_536:
        /* <DEDUP_REMOVED lines=9> */
.L_x_539:
[----:B------:R-:W-:Y:S05]  /*14b80*/  BSYNC B1 ;  /* 0x0000000000017941 */ /* 0x000fea0003800000 */
.L_x_538:
[----:B-----5:R-:W-:Y:S01]  /*14b90*/  SHF.L.U32 R5, R3, 0x10, RZ ;  /* 0x0000001003057819 */ /* 0x020fe200000006ff */
[----:B0-----:R-:W-:Y:S01]  /*14ba0*/  @P2 IMAD.MOV.U32 R4, RZ, RZ, R160 ;  /* 0x000000ffff042224 */ /* 0x001fe200078e00a0 */
[----:B------:R-:W-:Y:S01]  /*14bb0*/  ISETP.GT.AND P1, PT, R0, 0xf9, P1 ;  /* 0x000000f90000780c */ /* 0x000fe20000f24270 */
[----:B------:R-:W-:Y:S02]  /*14bc0*/  BSSY B1, `(.L_x_540) ;  /* 0x0000009000017945 */ /* 0x000fe40003800000 */
[----:B------:R-:W-:-:S04]  /*14bd0*/  FMUL R5, R5, R16 ;  /* 0x0000001005057220 */ /* 0x000fc80000400000 */
[----:B------:R-:W-:-:S05]  /*14be0*/  FFMA R5, R150, R2, R5 ;  /* 0x0000000296057223 */ /* 0x000fca0000000005 */
[----:B------:R-:W-:-:S04]  /*14bf0*/  F2FP.BF16.F32.PACK_AB R5, RZ, R5 ;  /* 0x00000005ff05723e */ /* 0x000fc800000010ff */
[----:B-1--4-:R-:W-:Y:S01]  /*14c00*/  PRMT R6, R5, 0x7610, R6 ;  /* 0x0000761005067816 */ /* 0x012fe20000000006 */
[----:B------:R-:W-:-:S05]  /*14c10*/  @P2 IMAD.MOV.U32 R5, RZ, RZ, R161 ;  /* 0x000000ffff052224 */ /* 0x000fca00078e00a1 */
[----:B------:R0:W-:Y:S01]  /*14c20*/  @P2 STG.E.U16 desc[UR36][R4.64+0x1f0], R6 ;  /* 0x0001f00604002986 */ /* 0x0001e2000c101524 */
[----:B------:R-:W-:Y:S05]  /*14c30*/  @!P1 BRA `(.L_x_541) ;  /* 0x0000000000049947 */ /* 0x000fea0003800000 */
[----:B------:R1:W5:Y:S02]  /*14c40*/  LDG.E.LTC128B.U16 R3, desc[UR36][R12.64+0x1f2] ;  /* 0x0001f2240c037981 */ /* 0x000364000c1e1520 */
.L_x_541:
[----:B------:R-:W-:Y:S05]  /*14c50*/  BSYNC B1 ;  /* 0x0000000000017941 */ /* 0x000fea0003800000 */
.L_x_540:
[----:B------:R-:W-:Y:S05]  /*14c60*/  @!P1 BRA `(.L_x_542) ;  /* 0x0000004c00b09947 */ /* 0x000fea0003800000 */
[----:B-----5:R-:W-:-:S04]  /*14c70*/  IMAD.U32 R3, R3, 0x10000, RZ ;  /* 0x0001000003037824 */ /* 0x020fc800078e00ff */
[----:B------:R-:W-:-:S04]  /*14c80*/  FMUL R0, R3, R16 ;  /* 0x0000001003007220 */ /* 0x000fc80000400000 */
[----:B------:R-:W-:-:S05]  /*14c90*/  FFMA R0, R151, R2, R0 ;  /* 0x0000000297007223 */ /* 0x000fca0000000000 */
[----:B------:R-:W-:-:S05]  /*14ca0*/  F2FP.BF16.F32.PACK_AB R0, RZ, R0 ;  /* 0x00000000ff00723e */ /* 0x000fca00000010ff */
[----:B------:R4:W-:Y:S01]  /*14cb0*/  STG.E.U16 desc[UR36][R160.64+0x1f2], R0 ;  /* 0x0001f200a0007986 */ /* 0x0009e2000c101524 */
[----:B------:R-:W-:Y:S05]  /*14cc0*/  BRA `(.L_x_542) ;  /* 0x0000004c00987947 */ /* 0x000fea0003800000 */
.L_x_35:
[----:B------:R-:W2:Y:S01]  /*14cd0*/  LDL.LU R3, [R1] ;  /* 0x0000000001037983 */ /* 0x000ea20000300800 */
[----:B------:R-:W-:-:S03]  /*14ce0*/  ULDC.64 UR4, c[0x0][0x5c0] ;  /* 0x0001700000047ab9 */ /* 0x000fc60000000a00 */
[----:B------:R-:W3:Y:S04]  /*14cf0*/  LDL.LU R9, [R1+0x60] ;  /* 0x0000600001097983 */ /* 0x000ee80000300800 */
[----:B------:R-:W4:Y:S04]  /*14d00*/  LDL.LU R11, [R1+0x8c] ;  /* 0x00008c00010b7983 */ /* 0x000f280000300800 */
[----:B------:R-:W5:Y:S04]  /*14d10*/  LDL.LU R12, [R1+0x90] ;  /* 0x00009000010c7983 */ /* 0x000f680000300800 */
        /* <DEDUP_REMOVED lines=74> */
[----:B------:R-:W5:Y:S01]  /*151c0*/  LDL.LU R161, [R1+0x1cc] ;  /* 0x0001cc0001a17983 */ /* 0x000f620000300800 */
[----:B--2---:R-:W-:-:S03]  /*151d0*/  FMUL R3, R3, R2 ;  /* 0x0000000203037220 */ /* 0x004fc60000400000 */
[----:B------:R-:W2:Y:S01]  /*151e0*/  LDL.LU R160, [R1+0x1d0] ;  /* 0x0001d00001a07983 */ /* 0x000ea20000300800 */
[----:B------:R-:W-:-:S03]  /*151f0*/  LEA R4, P0, R6, UR4, 0x1 ;  /* 0x0000000406047c11 */ /* 0x000fc6000f8008ff */
[----:B------:R-:W2:Y:S04]  /*15200*/  LDL.LU R159, [R1+0x1d4] ;  /* 0x0001d400019f7983 */ /* 0x000ea80000300800 */
[----:B------:R-:W2:Y:S04]  /*15210*/  LDL.LU R158, [R1+0x1d8] ;  /* 0x0001d800019e7983 */ /* 0x000ea80000300800 */
[----:B------:R-:W2:Y:S04]  /*15220*/  LDL.LU R157, [R1+0x1dc] ;  /* 0x0001dc00019d7983 */ /* 0x000ea80000300800 */
[----:B------:R-:W2:Y:S01]  /*15230*/  LDL.LU R156, [R1+0x1e0] ;  /* 0x0001e000019c7983 */ /* 0x000ea20000300800 */
[----:B------:R-:W-:-:S03]  /*15240*/  LEA.HI.X R5, R6, UR5, R10, 0x1, P0 ;  /* 0x0000000506057c11 */ /* 0x000fc600080f0c0a */
[----:B------:R-:W2:Y:S01]  /*15250*/  LDL.LU R155, [R1+0x1e4] ;  /* 0x0001e400019b7983 */ /* 0x000ea20000300800 */
[----:B------:R-:W-:-:S03]  /*15260*/  F2FP.BF16.F32.PACK_AB R3, RZ, R3 ;  /* 0x00000003ff03723e */ /* 0x000fc600000010ff */
[----:B------:R-:W2:Y:S04]  /*15270*/  LDL.LU R154, [R1+0x1e8] ;  /* 0x0001e800019a7983 */ /* 0x000ea80000300800 */
[----:B------:R-:W2:Y:S04]  /*15280*/  LDL.LU R23, [R1+0x1ec] ;  /* 0x0001ec0001177983 */ /* 0x000ea80000300800 */
[----:B------:R-:W2:Y:S04]  /*15290*/  LDL.LU R22, [R1+0x1f0] ;  /* 0x0001f00001167983 */ /* 0x000ea80000300800 */
[----:B------:R-:W2:Y:S04]  /*152a0*/  LDL.LU R21, [R1+0x1f4] ;  /* 0x0001f40001157983 */ /* 0x000ea80000300800 */
[----:B------:R-:W2:Y:S04]  /*152b0*/  LDL.LU R20, [R1+0x1f8] ;  /* 0x0001f80001147983 */ /* 0x000ea80000300800 */
[----:B------:R-:W2:Y:S04]  /*152c0*/  LDL.LU R19, [R1+0x1fc] ;  /* 0x0001fc0001137983 */ /* 0x000ea80000300800 */
[----:B------:R-:W3:Y:S04]  /*152d0*/  LDL.LU R7, [R1+0x8] ;  /* 0x0000080001077983 */ /* 0x000ee80000300800 */
[----:B------:R-:W4:Y:S04]  /*152e0*/  LDL.LU R6, [R1+0xc] ;  /* 0x00000c0001067983 */ /* 0x000f280000300800 */
[----:B------:R0:W-:Y:S04]  /*152f0*/  @P1 STG.E.U16 desc[UR36][R4.64], R3 ;  /* 0x0000000304001986 */ /* 0x0001e8000c101524 */
[----:B0-----:R-:W5:Y:S01]  /*15300*/  LDL.LU R3, [R1+0x4] ;  /* 0x0000040001037983 */ /* 0x001f620000300800 */
[----:B------:R-:W-:Y:S01]  /*15310*/  ISETP.GT.AND P0, PT, R0, 0x1, P3 ;  /* 0x000000010000780c */ /* 0x000fe20001f04270 */
[----:B------:R-:W-:Y:S01]  /*15320*/  USHF.L.U32 UR5, UR8, 0x4, URZ ;  /* 0x0000000408057899 */ /* 0x000fe2000800063f */
[----:B------:R-:W-:Y:S01]  /*15330*/  ISETP.GT.AND P2, PT, R153, 0x8, PT ;  /* 0x000000089900780c */ /* 0x000fe20003f44270 */
[----:B------:R-:W-:Y:S01]  /*15340*/  USHF.L.U64.HI UR4, UR8, 0x4, UR9 ;  /* 0x0000000408047899 */ /* 0x000fe20008010209 */
[----:B---3--:R-:W-:-:S05]  /*15350*/  FMUL R7, R7, R2 ;  /* 0x0000000207077220 */ /* 0x008fca0000400000 */
[----:B------:R-:W-:-:S04]  /*15360*/  F2FP.BF16.F32.PACK_AB R7, RZ, R7 ;  /* 0x00000007ff07723e */ /* 0x000fc800000010ff */
[----:B------:R-:W-:Y:S01]  /*15370*/  PRMT R8, R7, 0x7610, R8 ;  /* 0x0000761007087816 */ /* 0x000fe20000000008 */
[----:B-----5:R-:W-:-:S05]  /*15380*/  FMUL R3, R3, R2 ;  /* 0x0000000203037220 */ /* 0x020fca0000400000 */
[----:B------:R-:W-:-:S05]  /*15390*/  F2FP.BF16.F32.PACK_AB R3, RZ, R3 ;  /* 0x00000003ff03723e */ /* 0x000fca00000010ff */
[----:B------:R4:W-:Y:S01]  /*153a0*/  @P0 STG.E.U16 desc[UR36][R4.64+0x2], R3 ;  /* 0x0000020304000986 */ /* 0x0009e2000c101524 */
[----:B------:R-:W-:Y:S01]  /*153b0*/  ISETP.GT.AND P0, PT, R0, RZ, P2 ;  /* 0x000000ff0000720c */ /* 0x000fe20001704270 */
[----:B----4-:R-:W-:Y:S01]  /*153c0*/  FMUL R3, R6, R2 ;  /* 0x0000000206037220 */ /* 0x010fe20000400000 */
[----:B------:R-:W-:-:S04]  /*153d0*/  IADD3 R6, P1, R4, UR5, RZ ;  /* 0x0000000504067c10 */ /* 0x000fc8000ff3e0ff */
[----:B------:R-:W-:Y:S02]  /*153e0*/  IADD3.X R7, R5, UR4, RZ, P1, !PT ;  /* 0x0000000405077c10 */ /* 0x000fe40008ffe4ff */
[----:B------:R-:W-:-:S05]  /*153f0*/  F2FP.BF16.F32.PACK_AB R3, RZ, R3 ;  /* 0x00000003ff03723e */ /* 0x000fca00000010ff */
[----:B------:R0:W-:Y:S01]  /*15400*/  @P0 STG.E.U16 desc[UR36][R6.64], R8 ;  /* 0x0000000806000986 */ /* 0x0001e2000c101524 */
[----:B------:R-:W-:-:S03]  /*15410*/  ISETP.GT.AND P0, PT, R0, 0x1, P2 ;  /* 0x000000010000780c */ /* 0x000fc60001704270 */
[----:B0-----:R-:W3:Y:S10]  /*15420*/  LDL.LU R8, [R1+0x50] ;  /* 0x0000500001087983 */ /* 0x001ef40000300800 */
[----:B------:R0:W-:Y:S04]  /*15430*/  @P0 STG.E.U16 desc[UR36][R6.64+0x2], R3 ;  /* 0x0000020306000986 */ /* 0x0001e8000c101524 */
[----:B0-----:R-:W4:Y:S01]  /*15440*/  LDL.LU R3, [R1+0x10] ;  /* 0x0000100001037983 */ /* 0x001f220000300800 */
[----:B------:R-:W-:Y:S01]  /*15450*/  ISETP.GT.AND P0, PT, R0, 0x8, P3 ;  /* 0x000000080000780c */ /* 0x000fe20001f04270 */
[----:B----4-:R-:W-:-:S05]  /*15460*/  FMUL R3, R3, R2 ;  /* 0x0000000203037220 */ /* 0x010fca0000400000 */
[----:B------:R-:W-:-:S07]  /*15470*/  F2FP.BF16.F32.PACK_AB R3, RZ, R3 ;  /* 0x00000003ff03723e */ /* 0x000fce00000010ff */
        /* <DEDUP_REMOVED lines=73> */
[----:B---3--:R-:W-:-:S05]  /*15910*/  FMUL R8, R8, R2 ;  /* 0x0000000208087220 */ /* 0x008fca0000400000 */
[----:B------:R-:W-:Y:S01]  /*15920*/  F2FP.BF16.F32.PACK_AB R8, RZ, R8 ;  /* 0x00000008ff08723e */ /* 0x000fe200000010ff */
[----:B----4-:R-:W-:-:S05]  /*15930*/  FMUL R3, R3, R2 ;  /* 0x0000000203037220 */ /* 0x010fca0000400000 */
[----:B------:R-:W-:-:S05]  /*15940*/  F2FP.BF16.F32.PACK_AB R3, RZ, R3 ;  /* 0x00000003ff03723e */ /* 0x000fca00000010ff */
[----:B------:R0:W-:Y:S01]  /*15950*/  @P0 STG.E.U16 desc[UR36][R6.64+0x42], R3 ;  /* 0x0000420306000986 */ /* 0x0001e2000c101524 */
[----:B------:R-:W-:-:S03]  /*15960*/  ISETP.GT.AND P0, PT, R0, 0x28, P3 ;  /* 0x000000280000780c */ /* 0x000fc60001f04270 */
[----:B0-----:R-:W3:Y:S01]  /*15970*/  LDL.LU R3, [R1+0x54] ;  /* 0x0000540001037983 */ /* 0x001ee20000300800 */
[----:B------:R-:W-:-:S09]  /*15980*/  ISETP.GT.AND P1, PT, R0, 0x29, P3 ;  /* 0x000000290000780c */ /* 0x000fd20001f24270 */
[----:B------:R0:W-:Y:S04]  /*15990*/  @P0 STG.E.U16 desc[UR36][R4.64+0x50], R8 ;  /* 0x0000500804000986 */ /* 0x0001e8000c101524 */
[----:B0-----:R-:W4:Y:S01]  /*159a0*/  LDL.LU R8, [R1+0x58] ;  /* 0x0000580001087983 */ /* 0x001f220000300800 */
[----:B---3--:R-:W-:-:S05]  /*159b0*/  FMUL R3, R3, R2 ;  /* 0x0000000203037220 */ /* 0x008fca0000400000 */
[----:B------:R-:W-:-:S05]  /*159c0*/  F2FP.BF16.F32.PACK_AB R3, RZ, R3 ;  /* 0x00000003ff03723e */ /* 0x000fca00000010ff */
[----:B------:R0:W-:Y:S01]  /*159d0*/  @P1 STG.E.U16 desc[UR36][R4.64+0x52], R3 ;  /* 0x0000520304001986 */ /* 0x0001e2000c101524 */
[----:B----4-:R-:W-:-:S05]  /*159e0*/  FMUL R8, R8, R2 ;  /* 0x0000000208087220 */ /* 0x010fca0000400000 */
[----:B------:R-:W-:Y:S01]  /*159f0*/  F2FP.BF16.F32.PACK_AB R8, RZ, R8 ;  /* 0x00000008ff08723e */ /* 0x000fe200000010ff */
[----:B0-----:R-:W3:Y:S03]  /*15a00*/  LDL.LU R3, [R1+0x5c] ;  /* 0x00005c0001037983 */ /* 0x001ee60000300800 */
[----:B------:R-:W-:Y:S02]  /*15a10*/  PRMT R10, R8, 0x7610, R10 ;  /* 0x00007610080a7816 */ /* 0x000fe4000000000a */
[----:B------:R-:W4:Y:S01]  /*15a20*/  LDL.LU R8, [R1+0x64] ;  /* 0x0000640001087983 */ /* 0x000f220000300800 */
[C---:B------:R-:W-:Y:S02]  /*15a30*/  ISETP.GT.AND P1, PT, R0.reuse, 0x28, P2 ;  /* 0x000000280000780c */ /* 0x040fe40001724270 */
[C---:B------:R-:W-:Y:S02]  /*15a40*/  ISETP.GT.AND P4, PT, R0.reuse, 0x29, P2 ;  /* 0x000000290000780c */ /* 0x040fe40001784270 */
[C---:B------:R-:W-:Y:S01]  /*15a50*/  ISETP.GT.AND P5, PT, R0.reuse, 0x30, P3 ;  /* 0x000000300000780c */ /* 0x040fe20001fa4270 */
[----:B------:R-:W-:Y:S01]  /*15a60*/  FMUL R9, R9, R2 ;  /* 0x0000000209097220 */ /* 0x000fe20000400000 */
[----:B------:R-:W-:-:S04]  /*15a70*/  ISETP.GT.AND P0, PT, R0, 0x31, P3 ;  /* 0x000000310000780c */ /* 0x000fc80001f04270 */
[----:B------:R-:W-:-:S03]  /*15a80*/  F2FP.BF16.F32.PACK_AB R9, RZ, R9 ;  /* 0x00000009ff09723e */ /* 0x000fc600000010ff */
[----:B------:R0:W-:Y:S04]  /*15a90*/  @P1 STG.E.U16 desc[UR36][R6.64+0x50], R10 ;  /* 0x0000500a06001986 */ /* 0x0001e8000c101524 */
[----:B0-----:R-:W5:Y:S01]  /*15aa0*/  LDL.LU R10, [R1+0x74] ;  /* 0x00007400010a7983 */ /* 0x001f620000300800 */
[----:B---3--:R-:W-:-:S05]  /*15ab0*/  FMUL R3, R3, R2 ;  /* 0x0000000203037220 */ /* 0x008fca0000400000 */
[----:B------:R-:W-:Y:S01]  /*15ac0*/  F2FP.BF16.F32.PACK_AB R3, RZ, R3 ;  /* 0x00000003ff03723e */ /* 0x000fe200000010ff */
[----:B----4-:R-:W-:-:S04]  /*15ad0*/  FMUL R8, R8, R2 ;  /* 0x0000000208087220 */ /* 0x010fc80000400000 */
[----:B------:R0:W-:Y:S04]  /*15ae0*/  @P4 STG.E.U16 desc[UR36][R6.64+0x52], R3 ;  /* 0x0000520306004986 */ /* 0x0001e8000c101524 */
[----:B------:R1:W-:Y:S01]  /*15af0*/  @P5 STG.E.U16 desc[UR36][R4.64+0x60], R9 ;  /* 0x0000600904005986 */ /* 0x0003e2000c101524 */
[----:B0-----:R-:W-:-:S03]  /*15b00*/  F2FP.BF16.F32.PACK_AB R3, RZ, R8 ;  /* 0x00000008ff03723e */ /* 0x001fc600000010ff */
[----:B------:R-:W3:Y:S01]  /*15b10*/  LDL.LU R8, [R1+0x68] ;  /* 0x0000680001087983 */ /* 0x000ee20000300800 */
[----:B-1----:R-:W-:-:S03]  /*15b20*/  PRMT R9, R3, 0x7610, R9 ;  /* 0x0000761003097816 */ /* 0x002fc60000000009 */
[----:B------:R-:W4:Y:S04]  /*15b30*/  LDL.LU R3, [R1+0x6c] ;  /* 0x00006c0001037983 */ /* 0x000f280000300800 */
[----:B------:R0:W-:Y:S04]  /*15b40*/  @P0 STG.E.U16 desc[UR36][R4.64+0x62], R9 ;  /* 0x0000620904000986 */ /* 0x0001e8000c101524 */
[----:B0-----:R-:W2:Y:S01]  /*15b50*/  LDL.LU R9, [R1+0x70] ;  /* 0x0000700001097983 */ /* 0x001ea20000300800 */
[----:B------:R-:W-:Y:S01]  /*15b60*/  ISETP.GT.AND P1, PT, R0, 0x30, P2 ;  /* 0x000000300000780c */ /* 0x000fe20001724270 */
[----:B---3--:R-:W-:-:S05]  /*15b70*/  FMUL R8, R8, R2 ;  /* 0x0000000208087220 */ /* 0x008fca0000400000 */
[----:B------:R-:W-:-:S07]  /*15b80*/  F2FP.BF16.F32.PACK_AB R8, RZ, R8 ;  /* 0x00000008ff08723e */ /* 0x000fce00000010ff */
[----:B------:R0:W-:Y:S01]  /*15b90*/  @P1 STG.E.U16 desc[UR36][R6.64+0x60], R8 ;  /* 0x0000600806001986 */ /* 0x0001e2000c101524 */
[----:B--2---:R-:W-:-:S05]  /*15ba0*/  FMUL R9, R9, R2 ;  /* 0x0000000209097220 */ /* 0x004fca0000400000 */
[----:B0-----:R-:W-:-:S04]  /*15bb0*/  F2FP.BF16.F32.PACK_AB R8, RZ, R9 ;  /* 0x00000009ff08723e */ /* 0x001fc800000010ff */
[----:B------:R-:W-:Y:S02]  /*15bc0*/  PRMT R9, R8, 0x7610, R9 ;  /* 0x0000761008097816 */ /* 0x000fe40000000009 */
[----:B------:R-:W2:Y:S01]  /*15bd0*/  LDL.LU R8, [R1+0x78] ;  /* 0x0000780001087983 */ /* 0x000ea20000300800 */
[C---:B------:R-:W-:Y:S01]  /*15be0*/  ISETP.GT.AND P4, PT, R0.reuse, 0x31, P2 ;  /* 0x000000310000780c */ /* 0x040fe20001784270 */
[-C--:B----4-:R-:W-:Y:S01]  /*15bf0*/  FMUL R3, R3, R2.reuse ;  /* 0x0000000203037220 */ /* 0x090fe20000400000 */
[----:B------:R-:W-:Y:S01]  /*15c00*/  ISETP.GT.AND P5, PT, R0, 0x38, P3 ;  /* 0x000000380000780c */ /* 0x000fe20001fa4270 */
[----:B-----5:R-:W-:-:S03]  /*15c10*/  FMUL R10, R10, R2 ;  /* 0x000000020a0a7220 */ /* 0x020fc60000400000 */
[----:B------:R-:W-:Y:S02]  /*15c20*/  F2FP.BF16.F32.PACK_AB R3, RZ, R3 ;  /* 0x00000003ff03723e */ /* 0x000fe400000010ff */
[----:B------:R-:W-:-:S05]  /*15c30*/  ISETP.GT.AND P6, PT, R0, 0x39, P3 ;  /* 0x000000390000780c */ /* 0x000fca0001fc4270 */
[----:B------:R0:W-:Y:S04]  /*15c40*/  @P4 STG.E.U16 desc[UR36][R6.64+0x62], R3 ;  /* 0x0000620306004986 */ /* 0x0001e8000c101524 */
[----:B------:R1:W-:Y:S01]  /*15c50*/  @P5 STG.E.U16 desc[UR36][R4.64+0x70], R9 ;  /* 0x0000700904005986 */ /* 0x0003e2000c101524 */
[----:B0-----:R-:W-:-:S04]  /*15c60*/  F2FP.BF16.F32.PACK_AB R3, RZ, R10 ;  /* 0x0000000aff03723e */ /* 0x001fc800000010ff */
[----:B------:R-:W-:Y:S01]  /*15c70*/  PRMT R10, R3, 0x7610, R10 ;  /* 0x00007610030a7816 */ /* 0x000fe2000000000a */
[----:B-1----:R-:W3:Y:S04]  /*15c80*/  LDL.LU R9, [R1+0x80] ;  /* 0x0000800001097983 */ /* 0x002ee80000300800 */
[----:B------:R0:W-:Y:S01]  /*15c90*/  @P6 STG.E.U16 desc[UR36][R4.64+0x72], R10 ;  /* 0x0000720a04006986 */ /* 0x0001e2000c101524 */
[----:B--2---:R-:W-:-:S05]  /*15ca0*/  FMUL R8, R8, R2 ;  /* 0x0000000208087220 */ /* 0x004fca0000400000 */
[----:B------:R-:W-:Y:S02]  /*15cb0*/  F2FP.BF16.F32.PACK_AB R3, RZ, R8 ;  /* 0x00000008ff03723e */ /* 0x000fe400000010ff */
[----:B------:R-:W2:Y:S02]  /*15cc0*/  LDL.LU R8, [R1+0x7c] ;  /* 0x00007c0001087983 */ /* 0x000ea40000300800 */
[----:B0-----:R-:W-:Y:S02]  /*15cd0*/  PRMT R10, R3, 0x7610, R10 ;  /* 0x00007610030a7816 */ /* 0x001fe4000000000a */
[----:B------:R-:W4:Y:S01]  /*15ce0*/  LDL.LU R3, [R1+0x84] ;  /* 0x0000840001037983 */ /* 0x000f220000300800 */
[C---:B------:R-:W-:Y:S02]  /*15cf0*/  ISETP.GT.AND P0, PT, R0.reuse, 0x38, P2 ;  /* 0x000000380000780c */ /* 0x040fe40001704270 */
[C---:B------:R-:W-:Y:S02]  /*15d00*/  ISETP.GT.AND P1, PT, R0.reuse, 0x39, P2 ;  /* 0x000000390000780c */ /* 0x040fe40001724270 */
[----:B------:R-:W-:-:S02]  /*15d10*/  ISETP.GT.AND P4, PT, R0, 0x40, P3 ;  /* 0x000000400000780c */ /* 0x000fc40001f84270 */
[----:B------:R-:W-:-:S07]  /*15d20*/  ISETP.GT.AND P5, PT, R0, 0x41, P3 ;  /* 0x000000410000780c */ /* 0x000fce0001fa4270 */
[----:B------:R0:W-:Y:S01]  /*15d30*/  @P0 STG.E.U16 desc[UR36][R6.64+0x70], R10 ;  /* 0x0000700a06000986 */ /* 0x0001e2000c101524 */
[----:B---3--:R-:W-:-:S05]  /*15d40*/  FMUL R9, R9, R2 ;  /* 0x0000000209097220 */ /* 0x008fca0000400000 */
[----:B------:R-:W-:Y:S01]  /*15d50*/  F2FP.BF16.F32.PACK_AB R9, RZ, R9 ;  /* 0x00000009ff09723e */ /* 0x000fe200000010ff */
[-C--:B--2---:R-:W-:Y:S01]  /*15d60*/  FMUL R8, R8, R2.reuse ;  /* 0x0000000208087220 */ /* 0x084fe20000400000 */
[----:B----4-:R-:W-:-:S04]  /*15d70*/  FMUL R3, R3, R2 ;  /* 0x0000000203037220 */ /* 0x010fc80000400000 */
[----:B------:R-:W-:-:S04]  /*15d80*/  F2FP.BF16.F32.PACK_AB R8, RZ, R8 ;  /* 0x00000008ff08723e */ /* 0x000fc800000010ff */
[----:B0-----:R-:W-:Y:S02]  /*15d90*/  PRMT R10, R8, 0x7610, R10 ;  /* 0x00007610080a7816 */ /* 0x001fe4000000000a */
[----:B------:R-:W-:Y:S01]  /*15da0*/  F2FP.BF16.F32.PACK_AB R3, RZ, R3 ;  /* 0x00000003ff03723e */ /* 0x000fe200000010ff */
[----:B------:R-:W2:Y:S04]  /*15db0*/  LDL.LU R8, [R1+0x88] ;  /* 0x0000880001087983 */ /* 0x000ea80000300800 */
[----:B------:R-:W-:Y:S04]  /*15dc0*/  @P1 STG.E.U16 desc[UR36][R6.64+0x72], R10 ;  /* 0x0000720a06001986 */ /* 0x000fe8000c101524 */
[----:B------:R0:W-:Y:S04]  /*15dd0*/  @P4 STG.E.U16 desc[UR36][R4.64+0x80], R9 ;  /* 0x0000800904004986 */ /* 0x0001e8000c101524 */
[----:B------:R1:W-:Y:S04]  /*15de0*/  @P5 STG.E.U16 desc[UR36][R4.64+0x82], R3 ;  /* 0x0000820304005986 */ /* 0x0003e8000c101524 */
[----:B0-----:R-:W3:Y:S04]  /*15df0*/  LDL.LU R9, [R1+0x94] ;  /* 0x0000940001097983 */ /* 0x001ee80000300800 */
[----:B-1----:R-:W4:Y:S01]  /*15e00*/  LDL.LU R3, [R1+0x98] ;  /* 0x0000980001037983 */ /* 0x002f220000300800 */
[----:B------:R-:W-:Y:S01]  /*15e10*/  ISETP.GT.AND P0, PT, R0, 0x40, P2 ;  /* 0x000000400000780c */ /* 0x000fe20001704270 */
[----:B--2---:R-:W-:-:S05]  /*15e20*/  FMUL R8, R8, R2 ;  /* 0x0000000208087220 */ /* 0x004fca0000400000 */
[----:B------:R-:W-:-:S07]  /*15e30*/  F2FP.BF16.F32.PACK_AB R8, RZ, R8 ;  /* 0x00000008ff08723e */ /* 0x000fce00000010ff */
[----:B------:R0:W-:Y:S01]  /*15e40*/  @P0 STG.E.U16 desc[UR36][R6.64+0x80], R8 ;  /* 0x0000800806000986 */ /* 0x0001e2000c101524 */
[----:B----4-:R-:W-:-:S05]  /*15e50*/  FMUL R3, R3, R2 ;  /* 0x0000000203037220 */ /* 0x010fca0000400000 */
[----:B0-----:R-:W-:Y:S02]  /*15e60*/  F2FP.BF16.F32.PACK_AB R8, RZ, R3 ;  /* 0x00000003ff08723e */ /* 0x001fe400000010ff */
[----:B------:R-:W2:Y:S02]  /*15e70*/  LDL.LU R3, [R1+0x9c] ;  /* 0x00009c0001037983 */ /* 0x000ea40000300800 */
[----:B------:R-:W-:Y:S02]  /*15e80*/  PRMT R13, R8, 0x7610, R13 ;  /* 0x00007610080d7816 */ /* 0x000fe4000000000d */
[----:B------:R-:W4:Y:S01]  /*15e90*/  LDL.LU R8, [R1+0xa0] ;  /* 0x0000a00001087983 */ /* 0x000f220000300800 */
[C---:B------:R-:W-:Y:S01]  /*15ea0*/  ISETP.GT.AND P1, PT, R0.reuse, 0x41, P2 ;  /* 0x000000410000780c */ /* 0x040fe20001724270 */
[-C--:B---3--:R-:W-:Y:S01]  /*15eb0*/  FMUL R9, R9, R2.reuse ;  /* 0x0000000209097220 */ /* 0x088fe20000400000 */
[-C--:B------:R-:W-:Y:S01]  /*15ec0*/  FMUL R11, R11, R2.reuse ;  /* 0x000000020b0b7220 */ /* 0x080fe20000400000 */
[----:B------:R-:W-:Y:S01]  /*15ed0*/  ISETP.GT.AND P4, PT, R0, 0x48, P3 ;  /* 0x000000480000780c */ /* 0x000fe20001f84270 */
[----:B------:R-:W-:-:S02]  /*15ee0*/  FMUL R12, R12, R2 ;  /* 0x000000020c0c7220 */ /* 0x000fc40000400000 */
[----:B------:R-:W-:Y:S02]  /*15ef0*/  F2FP.BF16.F32.PACK_AB R9, RZ, R9 ;  /* 0x00000009ff09723e */ /* 0x000fe400000010ff */
[----:B------:R-:W-:Y:S02]  /*15f00*/  F2FP.BF16.F32.PACK_AB R11, RZ, R11 ;  /* 0x0000000bff0b723e */ /* 0x000fe400000010ff */
[----:B------:R-:W-:Y:S02]  /*15f10*/  F2FP.BF16.F32.PACK_AB R10, RZ, R12 ;  /* 0x0000000cff0a723e */ /* 0x000fe400000010ff */
[----:B------:R-:W-:Y:S02]  /*15f20*/  PRMT R12, R9, 0x7610, R12 ;  /* 0x00007610090c7816 */ /* 0x000fe4000000000c */
[C---:B------:R-:W-:Y:S01]  /*15f30*/  ISETP.GT.AND P5, PT, R0.reuse, 0x49, P3 ;  /* 0x000000490000780c */ /* 0x040fe20001fa4270 */
[----:B------:R-:W-:Y:S01]  /*15f40*/  @P1 STG.E.U16 desc[UR36][R6.64+0x82], R11 ;  /* 0x0000820b06001986 */ /* 0x000fe2000c101524 */
[----:B------:R-:W-:-:S02]  /*15f50*/  ISETP.GT.AND P0, PT, R0, 0x48, P2 ;  /* 0x000000480000780c */ /* 0x000fc40001704270 */
[C---:B------:R-:W-:Y:S01]  /*15f60*/  ISETP.GT.AND P1, PT, R0.reuse, 0x49, P2 ;  /* 0x000000490000780c */ /* 0x040fe20001724270 */
[----:B------:R0:W-:Y:S01]  /*15f70*/  @P4 STG.E.U16 desc[UR36][R4.64+0x90], R10 ;  /* 0x0000900a04004986 */ /* 0x0001e2000c101524 */
[----:B------:R-:W-:-:S07]  /*15f80*/  ISETP.GT.AND P4, PT, R0, 0x50, P3 ;  /* 0x000000500000780c */ /* 0x000fce0001f84270 */
[----:B------:R1:W-:Y:S01]  /*15f90*/  @P5 STG.E.U16 desc[UR36][R4.64+0x92], R12 ;  /* 0x0000920c04005986 */ /* 0x0003e2000c101524 */
[----:B------:R-:W-:-:S03]  /*15fa0*/  ISETP.GT.AND P5, PT, R0, 0x51, P3 ;  /* 0x000000510000780c */ /* 0x000fc60001fa4270 */
[----:B------:R3:W-:Y:S01]  /*15fb0*/  @P0 STG.E.U16 desc[UR36][R6.64+0x90], R13 ;  /* 0x0000900d06000986 */ /* 0x0007e2000c101524 */
[C---:B------:R-:W-:Y:S02]  /*15fc0*/  ISETP.GT.AND P0, PT, R0.reuse, 0x51, P2 ;  /* 0x000000510000780c */ /* 0x040fe40001704270 */
[----:B------:R-:W-:Y:S01]  /*15fd0*/  ISETP.GT.AND P6, PT, R0, 0x71, P3 ;  /* 0x000000710000780c */ /* 0x000fe20001fc4270 */
[----:B--2---:R-:W-:-:S05]  /*15fe0*/  FMUL R3, R3, R2 ;  /* 0x0000000203037220 */ /* 0x004fca0000400000 */
[----:B------:R-:W-:Y:S01]  /*15ff0*/  F2FP.BF16.F32.PACK_AB R9, RZ, R3 ;  /* 0x00000003ff09723e */ /* 0x000fe200000010ff */
[-C--:B----4-:R-:W-:Y:S01]  /*16000*/  FMUL R3, R8, R2.reuse ;  /* 0x0000000208037220 */ /* 0x090fe20000400000 */
[----:B------:R-:W-:-:S04]  /*16010*/  FMUL R8, R235, R2 ;  /* 0x00000002eb087220 */ /* 0x000fc80000400000 */
[----:B------:R-:W-:Y:S02]  /*16020*/  F2FP.BF16.F32.PACK_AB R3, RZ, R3 ;  /* 0x00000003ff03723e */ /* 0x000fe400000010ff */
[----:B0-----:R-:W-:Y:S02]  /*16030*/  PRMT R10, R9, 0x7610, R10 ;  /* 0x00007610090a7816 */ /* 0x001fe4000000000a */
[----:B------:R-:W-:Y:S01]  /*16040*/  PRMT R11, R3, 0x7610, R11 ;  /* 0x00007610030b7816 */ /* 0x000fe2000000000b */
[----:B------:R-:W-:Y:S01]  /*16050*/  FMUL R3, R233, R2 ;  /* 0x00000002e9037220 */ /* 0x000fe20000400000 */
[----:B------:R-:W-:Y:S01]  /*16060*/  F2FP.BF16.F32.PACK_AB R8, RZ, R8 ;  /* 0x00000008ff08723e */ /* 0x000fe200000010ff */
[----:B------:R-:W-:Y:S01]  /*16070*/  FMUL R9, R234, R2 ;  /* 0x00000002ea097220 */ /* 0x000fe20000400000 */
[----:B------:R0:W-:Y:S02]  /*16080*/  @P1 STG.E.U16 desc[UR36][R6.64+0x92], R10 ;  /* 0x0000920a06001986 */ /* 0x0001e4000c101524 */
[----:B-1----:R-:W-:-:S02]  /*16090*/  PRMT R12, R8, 0x7610, R12 ;  /* 0x00007610080c7816 */ /* 0x002fc4000000000c */
[----:B------:R-:W-:Y:S01]  /*160a0*/  F2FP.BF16.F32.PACK_AB R8, RZ, R3 ;  /* 0x00000003ff08723e */ /* 0x000fe200000010ff */
[-C--:B------:R-:W-:Y:S01]  /*160b0*/  FMUL R3, R232, R2.reuse ;  /* 0x00000002e8037220 */ /* 0x080fe20000400000 */
[C---:B------:R-:W-:Y:S02]  /*160c0*/  ISETP.GT.AND P1, PT, R0.reuse, 0x50, P2 ;  /* 0x000000500000780c */ /* 0x040fe40001724270 */
[----:B------:R-:W-:Y:S01]  /*160d0*/  F2FP.BF16.F32.PACK_AB R9, RZ, R9 ;  /* 0x00000009ff09723e */ /* 0x000fe200000010ff */
[----:B------:R1:W-:Y:S01]  /*160e0*/  @P4 STG.E.U16 desc[UR36][R4.64+0xa0], R11 ;  /* 0x0000a00b04004986 */ /* 0x0003e2000c101524 */
[----:B------:R-:W-:Y:S02]  /*160f0*/  ISETP.GT.AND P4, PT, R0, 0x58, P3 ;  /* 0x000000580000780c */ /* 0x000fe40001f84270 */
[----:B---3--:R-:W-:Y:S02]  /*16100*/  PRMT R13, R9, 0x7610, R13 ;  /* 0x00007610090d7816 */ /* 0x008fe4000000000d */
[----:B------:R-:W-:Y:S01]  /*16110*/  F2FP.BF16.F32.PACK_AB R9, RZ, R3 ;  /* 0x00000003ff09723e */ /* 0x000fe200000010ff */
[-C--:B------:R-:W-:Y:S01]  /*16120*/  FMUL R3, R230, R2.reuse ;  /* 0x00000002e6037220 */ /* 0x080fe20000400000 */
[----:B------:R-:W-:Y:S01]  /*16130*/  PRMT R14, R8, 0x7610, R14 ;  /* 0x00007610080e7816 */ /* 0x000fe2000000000e */
[----:B------:R-:W-:Y:S01]  /*16140*/  FMUL R8, R231, R2 ;  /* 0x00000002e7087220 */ /* 0x000fe20000400000 */
[----:B------:R2:W-:Y:S01]  /*16150*/  @P5 STG.E.U16 desc[UR36][R4.64+0xa2], R12 ;  /* 0x0000a20c04005986 */ /* 0x0005e2000c101524 */
[----:B------:R-:W-:-:S02]  /*16160*/  ISETP.GT.AND P5, PT, R0, 0x59, P3 ;  /* 0x000000590000780c */ /* 0x000fc40001fa4270 */
[----:B------:R-:W-:Y:S01]  /*16170*/  F2FP.BF16.F32.PACK_AB R3, RZ, R3 ;  /* 0x00000003ff03723e */ /* 0x000fe200000010ff */
[----:B------:R-:W-:Y:S01]  /*16180*/  @P1 STG.E.U16 desc[UR36][R6.64+0xa0], R13 ;  /* 0x0000a00d06001986 */ /* 0x000fe2000c101524 */
[----:B0-----:R-:W-:Y:S01]  /*16190*/  F2FP.BF16.F32.PACK_AB R10, RZ, R8 ;  /* 0x00000008ff0a723e */ /* 0x001fe200000010ff */
[-C--:B------:R-:W-:Y:S01]  /*161a0*/  FMUL R8, R229, R2.reuse ;  /* 0x00000002e5087220 */ /* 0x080fe20000400000 */
[----:B-1----:R-:W-:Y:S01]  /*161b0*/  PRMT R11, R3, 0x7610, R11 ;  /* 0x00007610030b7816 */ /* 0x002fe2000000000b */
[----:B------:R-:W-:Y:S01]  /*161c0*/  @P0 STG.E.U16 desc[UR36][R6.64+0xa2], R14 ;  /* 0x0000a20e06000986 */ /* 0x000fe2000c101524 */
[----:B------:R-:W-:Y:S01]  /*161d0*/  ISETP.GT.AND P0, PT, R0, 0x58, P2 ;  /* 0x000000580000780c */ /* 0x000fe20001704270 */
[----:B------:R-:W-:Y:S01]  /*161e0*/  FMUL R3, R228, R2 ;  /* 0x00000002e4037220 */ /* 0x000fe20000400000 */
[C---:B------:R-:W-:Y:S01]  /*161f0*/  ISETP.GT.AND P1, PT, R0.reuse, 0x59, P2 ;  /* 0x000000590000780c */ /* 0x040fe20001724270 */
[----:B------:R0:W-:Y:S01]  /*16200*/  @P4 STG.E.U16 desc[UR36][R4.64+0xb0], R9 ;  /* 0x0000b00904004986 */ /* 0x0001e2000c101524 */
[----:B------:R-:W-:-:S02]  /*16210*/  ISETP.GT.AND P4, PT, R0, 0x60, P3 ;  /* 0x000000600000780c */ /* 0x000fc40001f84270 */
[----:B------:R-:W-:Y:S01]  /*16220*/  F2FP.BF16.F32.PACK_AB R8, RZ, R8 ;  /* 0x00000008ff08723e */ /* 0x000fe200000010ff */
[----:B------:R1:W-:Y:S03]  /*16230*/  @P5 STG.E.U16 desc[UR36][R4.64+0xb2], R10 ;  /* 0x0000b20a04005986 */ /* 0x0003e6000c101524 */
[----:B--2---:R-:W-:Y:S02]  /*16240*/  PRMT R12, R8, 0x7610, R12 ;  /* 0x00007610080c7816 */ /* 0x004fe4000000000c */
[----:B0-----:R-:W-:Y:S01]  /*16250*/  F2FP.BF16.F32.PACK_AB R9, RZ, R3 ;  /* 0x00000003ff09723e */ /* 0x001fe200000010ff */
[-C--:B------:R-:W-:Y:S01]  /*16260*/  FMUL R3, R227, R2.reuse ;  /* 0x00000002e3037220 */ /* 0x080fe20000400000 */
[-C--:B------:R-:W-:Y:S02]  /*16270*/  FMUL R8, R226, R2.reuse ;  /* 0x00000002e2087220 */ /* 0x080fe40000400000 */
[----:B-1----:R-:W-:Y:S01]  /*16280*/  PRMT R10, R9, 0x7610, R10 ;  /* 0x00007610090a7816 */ /* 0x002fe2000000000a */
[----:B------:R0:W-:Y:S01]  /*16290*/  @P0 STG.E.U16 desc[UR36][R6.64+0xb0], R11 ;  /* 0x0000b00b06000986 */ /* 0x0001e2000c101524 */
[----:B------:R-:W-:Y:S01]  /*162a0*/  F2FP.BF16.F32.PACK_AB R3, RZ, R3 ;  /* 0x00000003ff03723e */ /* 0x000fe200000010ff */
[----:B------:R-:W-:Y:S01]  /*162b0*/  FMUL R9, R225, R2 ;  /* 0x00000002e1097220 */ /* 0x000fe20000400000 */
[C---:B------:R-:W-:Y:S01]  /*162c0*/  ISETP.GT.AND P5, PT, R0.reuse, 0x61, P3 ;  /* 0x000000610000780c */ /* 0x040fe20001fa4270 */
[----:B------:R1:W-:Y:S01]  /*162d0*/  @P1 STG.E.U16 desc[UR36][R6.64+0xb2], R12 ;  /* 0x0000b20c06001986 */ /* 0x0003e2000c101524 */
[----:B------:R-:W-:-:S03]  /*162e0*/  ISETP.GT.AND P1, PT, R0, 0x60, P2 ;  /* 0x000000600000780c */ /* 0x000fc60001724270 */
[----:B------:R-:W-:Y:S01]  /*162f0*/  @P4 STG.E.U16 desc[UR36][R4.64+0xc0], R10 ;  /* 0x0000c00a04004986 */ /* 0x000fe2000c101524 */
[----:B------:R-:W-:Y:S02]  /*16300*/  ISETP.GT.AND P4, PT, R0, 0x61, P2 ;  /* 0x000000610000780c */ /* 0x000fe40001784270 */
[----:B------:R-:W-:Y:S02]  /*16310*/  F2FP.BF16.F32.PACK_AB R8, RZ, R8 ;  /* 0x00000008ff08723e */ /* 0x000fe400000010ff */
[----:B0-----:R-:W-:Y:S01]  /*16320*/  PRMT R11, R3, 0x7610, R11 ;  /* 0x00007610030b7816 */ /* 0x001fe2000000000b */
[-C--:B------:R-:W-:Y:S01]  /*16330*/  FMUL R3, R224, R2.reuse ;  /* 0x00000002e0037220 */ /* 0x080fe20000400000 */
[----:B------:R-:W-:Y:S02]  /*16340*/  F2FP.BF16.F32.PACK_AB R9, RZ, R9 ;  /* 0x00000009ff09723e */ /* 0x000fe400000010ff */
[----:B-1----:R-:W-:Y:S02]  /*16350*/  PRMT R12, R8, 0x7610, R12 ;  /* 0x00007610080c7816 */ /* 0x002fe4000000000c */
[----:B------:R-:W-:Y:S01]  /*16360*/  F2FP.BF16.F32.PACK_AB R8, RZ, R3 ;  /* 0x00000003ff08723e */ /* 0x000fe200000010ff */
[----:B------:R-:W-:Y:S01]  /*16370*/  FMUL R3, R223, R2 ;  /* 0x00000002df037220 */ /* 0x000fe20000400000 */
[----:B------:R-:W-:Y:S01]  /*16380*/  PRMT R13, R9, 0x7610, R13 ;  /* 0x00007610090d7816 */ /* 0x000fe2000000000d */
[----:B------:R0:W-:Y:S01]  /*16390*/  @P5 STG.E.U16 desc[UR36][R4.64+0xc2], R11 ;  /* 0x0000c20b04005986 */ /* 0x0001e2000c101524 */
[----:B------:R-:W-:-:S02]  /*163a0*/  ISETP.GT.AND P0, PT, R0, 0x68, P3 ;  /* 0x000000680000780c */ /* 0x000fc40001f04270 */
[----:B------:R-:W-:Y:S01]  /*163b0*/  F2FP.BF16.F32.PACK_AB R9, RZ, R3 ;  /* 0x00000003ff09723e */ /* 0x000fe200000010ff */
[----:B------:R1:W-:Y:S01]  /*163c0*/  @P1 STG.E.U16 desc[UR36][R6.64+0xc0], R12 ;  /* 0x0000c00c06001986 */ /* 0x0003e2000c101524 */
[----:B------:R-:W-:-:S03]  /*163d0*/  FMUL R3, R221, R2 ;  /* 0x00000002dd037220 */ /* 0x000fc60000400000 */
[----:B------:R-:W-:Y:S01]  /*163e0*/  @P4 STG.E.U16 desc[UR36][R6.64+0xc2], R13 ;  /* 0x0000c20d06004986 */ /* 0x000fe2000c101524 */
[----:B------:R-:W-:Y:S02]  /*163f0*/  ISETP.GT.AND P4, PT, R0, 0x69, P3 ;  /* 0x000000690000780c */ /* 0x000fe40001f84270 */
[----:B------:R-:W-:Y:S01]  /*16400*/  PRMT R14, R8, 0x7610, R14 ;  /* 0x00007610080e7816 */ /* 0x000fe2000000000e */
[-C--:B------:R-:W-:Y:S01]  /*16410*/  FMUL R8, R222, R2.reuse ;  /* 0x00000002de087220 */ /* 0x080fe20000400000 */
[----:B------:R-:W-:Y:S02]  /*16420*/  F2FP.BF16.F32.PACK_AB R3, RZ, R3 ;  /* 0x00000003ff03723e */ /* 0x000fe400000010ff */
[----:B------:R-:W-:Y:S01]  /*16430*/  ISETP.GT.AND P1, PT, R0, 0x68, P2 ;  /* 0x000000680000780c */ /* 0x000fe20001724270 */
[----:B------:R-:W-:Y:S01]  /*16440*/  @P0 STG.E.U16 desc[UR36][R4.64+0xd0], R14 ;  /* 0x0000d00e04000986 */ /* 0x000fe2000c101524 */
[----:B0-----:R-:W-:Y:S01]  /*16450*/  PRMT R11, R3, 0x7610, R11 ;  /* 0x00007610030b7816 */ /* 0x001fe2000000000b */
[----:B------:R-:W-:Y:S01]  /*16460*/  FMUL R3, R219, R2 ;  /* 0x00000002db037220 */ /* 0x000fe20000400000 */
[----:B------:R-:W-:Y:S01]  /*16470*/  F2FP.BF16.F32.PACK_AB R10, RZ, R8 ;  /* 0x00000008ff0a723e */ /* 0x000fe200000010ff */
[----:B------:R-:W-:Y:S01]  /*16480*/  FMUL R8, R220, R2 ;  /* 0x00000002dc087220 */ /* 0x000fe20000400000 */
[C---:B------:R-:W-:Y:S01]  /*16490*/  ISETP.GT.AND P0, PT, R0.reuse, 0x69, P2 ;  /* 0x000000690000780c */ /* 0x040fe20001704270 */
[----:B------:R0:W-:Y:S01]  /*164a0*/  @P4 STG.E.U16 desc[UR36][R4.64+0xd2], R9 ;  /* 0x0000d20904004986 */ /* 0x0001e2000c101524 */
[----:B------:R-:W-:-:S02]  /*164b0*/  ISETP.GT.AND P5, PT, R0, 0x70, P3 ;  /* 0x000000700000780c */ /* 0x000fc40001fa4270 */
[----:B------:R-:W-:-:S04]  /*164c0*/  F2FP.BF16.F32.PACK_AB R8, RZ, R8 ;  /* 0x00000008ff08723e */ /* 0x000fc800000010ff */
[----:B-1----:R-:W-:Y:S02]  /*164d0*/  PRMT R12, R8, 0x7610, R12 ;  /* 0x00007610080c7816 */ /* 0x002fe4000000000c */
[----:B0-----:R-:W-:Y:S01]  /*164e0*/  F2FP.BF16.F32.PACK_AB R9, RZ, R3 ;  /* 0x00000003ff09723e */ /* 0x001fe200000010ff */
[-C--:B------:R-:W-:Y:S01]  /*164f0*/  FMUL R3, R218, R2.reuse ;  /* 0x00000002da037220 */ /* 0x080fe20000400000 */
[----:B------:R-:W-:Y:S01]  /*16500*/  FMUL R8, R217, R2 ;  /* 0x00000002d9087220 */ /* 0x000fe20000400000 */
[----:B------:R0:W-:Y:S03]  /*16510*/  @P1 STG.E.U16 desc[UR36][R6.64+0xd0], R10 ;  /* 0x0000d00a06001986 */ /* 0x0001e6000c101524 */
[----:B------:R-:W-:Y:S01]  /*16520*/  F2FP.BF16.F32.PACK_AB R3, RZ, R3 ;  /* 0x00000003ff03723e */ /* 0x000fe200000010ff */
[----:B------:R1:W-:Y:S01]  /*16530*/  @P0 STG.E.U16 desc[UR36][R6.64+0xd2], R11 ;  /* 0x0000d20b06000986 */ /* 0x0003e2000c101524 */
[----:B------:R-:W-:-:S02]  /*16540*/  ISETP.GT.AND P1, PT, R0, 0x70, P2 ;  /* 0x000000700000780c */ /* 0x000fc40001724270 */
[----:B------:R-:W-:Y:S01]  /*16550*/  F2FP.BF16.F32.PACK_AB R8, RZ, R8 ;  /* 0x00000008ff08723e */ /* 0x000fe200000010ff */
[----:B------:R2:W-:Y:S01]  /*16560*/  @P5 STG.E.U16 desc[UR36][R4.64+0xe0], R12 ;  /* 0x0000e00c04005986 */ /* 0x0005e2000c101524 */
[----:B0-----:R-:W-:Y:S01]  /*16570*/  PRMT R10, R9, 0x7610, R10 ;  /* 0x00007610090a7816 */ /* 0x001fe2000000000a */
[-C--:B------:R-:W-:Y:S01]  /*16580*/  FMUL R9, R216, R2.reuse ;  /* 0x00000002d8097220 */ /* 0x080fe20000400000 */
[----:B-1----:R-:W-:Y:S01]  /*16590*/  PRMT R11, R3, 0x7610, R11 ;  /* 0x00007610030b7816 */ /* 0x002fe2000000000b */
[----:B------:R-:W-:-:S03]  /*165a0*/  FMUL R3, R215, R2 ;  /* 0x00000002d7037220 */ /* 0x000fc60000400000 */
[----:B------:R-:W-:Y:S02]  /*165b0*/  F2FP.BF16.F32.PACK_AB R9, RZ, R9 ;  /* 0x00000009ff09723e */ /* 0x000fe400000010ff */
[----:B--2---:R-:W-:Y:S02]  /*165c0*/  PRMT R12, R8, 0x7610, R12 ;  /* 0x00007610080c7816 */ /* 0x004fe4000000000c */
[----:B------:R-:W-:Y:S01]  /*165d0*/  F2FP.BF16.F32.PACK_AB R8, RZ, R3 ;  /* 0x00000003ff08723e */ /* 0x000fe200000010ff */
[----:B------:R-:W-:Y:S01]  /*165e0*/  FMUL R3, R214, R2 ;  /* 0x00000002d6037220 */ /* 0x000fe20000400000 */
[C---:B------:R-:W-:Y:S02]  /*165f0*/  ISETP.GT.AND P4, PT, R0.reuse, 0x71, P2 ;  /* 0x000000710000780c */ /* 0x040fe40001784270 */
[----:B------:R-:W-:Y:S01]  /*16600*/  ISETP.GT.AND P5, PT, R0, 0x78, P3 ;  /* 0x000000780000780c */ /* 0x000fe20001fa4270 */
[----:B------:R0:W-:Y:S01]  /*16610*/  @P6 STG.E.U16 desc[UR36][R4.64+0xe2], R10 ;  /* 0x0000e20a04006986 */ /* 0x0001e2000c101524 */
[----:B------:R-:W-:-:S02]  /*16620*/  PRMT R13, R9, 0x7610, R13 ;  /* 0x00007610090d7816 */ /* 0x000fc4000000000d */
[----:B------:R-:W-:Y:S01]  /*16630*/  F2FP.BF16.F32.PACK_AB R9, RZ, R3 ;  /* 0x00000003ff09723e */ /* 0x000fe200000010ff */
[----:B------:R1:W-:Y:S01]  /*16640*/  @P1 STG.E.U16 desc[UR36][R6.64+0xe0], R11 ;  /* 0x0000e00b06001986 */ /* 0x0003e2000c101524 */
[----:B------:R-:W-:Y:S01]  /*16650*/  ISETP.GT.AND P0, PT, R0, 0x79, P3 ;  /* 0x000000790000780c */ /* 0x000fe20001f04270 */
[-C--:B------:R-:W-:Y:S01]  /*16660*/  FMUL R3, R212, R2.reuse ;  /* 0x00000002d4037220 */ /* 0x080fe20000400000 */
[----:B------:R-:W-:Y:S02]  /*16670*/  ISETP.GT.AND P1, PT, R0, 0x78, P2 ;  /* 0x000000780000780c */ /* 0x000fe40001724270 */
[----:B------:R-:W-:Y:S01]  /*16680*/  PRMT R14, R8, 0x7610, R14 ;  /* 0x00007610080e7816 */ /* 0x000fe2000000000e */
[----:B------:R-:W-:Y:S01]  /*16690*/  FMUL R8, R213, R2 ;  /* 0x00000002d5087220 */ /* 0x000fe20000400000 */
[----:B------:R-:W-:Y:S01]  /*166a0*/  F2FP.BF16.F32.PACK_AB R3, RZ, R3 ;  /* 0x00000003ff03723e */ /* 0x000fe200000010ff */
[----:B------:R2:W-:Y:S01]  /*166b0*/  @P4 STG.E.U16 desc[UR36][R6.64+0xe2], R12 ;  /* 0x0000e20c06004986 */ /* 0x0005e2000c101524 */
[----:B------:R-:W-:-:S02]  /*166c0*/  ISETP.GT.AND P4, PT, R0, 0x79, P2 ;  /* 0x000000790000780c */ /* 0x000fc40001784270 */
[----:B0-----:R-:W-:Y:S01]  /*166d0*/  F2FP.BF16.F32.PACK_AB R10, RZ, R8 ;  /* 0x00000008ff0a723e */ /* 0x001fe200000010ff */
[----:B------:R-:W-:Y:S01]  /*166e0*/  @P5 STG.E.U16 desc[UR36][R4.64+0xf0], R13 ;  /* 0x0000f00d04005986 */ /* 0x000fe2000c101524 */
[----:B-1----:R-:W-:Y:S01]  /*166f0*/  PRMT R11, R3, 0x7610, R11 ;  /* 0x00007610030b7816 */ /* 0x002fe2000000000b */
[-C--:B------:R-:W-:Y:S01]  /*16700*/  FMUL R3, R210, R2.reuse ;  /* 0x00000002d2037220 */ /* 0x080fe20000400000 */
[----:B------:R-:W-:Y:S01]  /*16710*/  FMUL R8, R211, R2 ;  /* 0x00000002d3087220 */ /* 0x000fe20000400000 */
[C---:B------:R-:W-:Y:S01]  /*16720*/  ISETP.GT.AND P5, PT, R0.reuse, 0x80, P3 ;  /* 0x000000800000780c */ /* 0x040fe20001fa4270 */
[----:B------:R-:W-:Y:S01]  /*16730*/  @P0 STG.E.U16 desc[UR36][R4.64+0xf2], R14 ;  /* 0x0000f20e04000986 */ /* 0x000fe2000c101524 */
[----:B------:R-:W-:-:S03]  /*16740*/  ISETP.GT.AND P6, PT, R0, 0x81, P3 ;  /* 0x000000810000780c */ /* 0x000fc60001fc4270 */
[----:B------:R0:W-:Y:S01]  /*16750*/  @P1 STG.E.U16 desc[UR36][R6.64+0xf0], R9 ;  /* 0x0000f00906001986 */ /* 0x0001e2000c101524 */
[----:B------:R-:W-:-:S04]  /*16760*/  F2FP.BF16.F32.PACK_AB R8, RZ, R8 ;  /* 0x00000008ff08723e */ /* 0x000fc800000010ff */
[----:B--2---:R-:W-:Y:S01]  /*16770*/  PRMT R12, R8, 0x7610, R12 ;  /* 0x00007610080c7816 */ /* 0x004fe2000000000c */
[-C--:B------:R-:W-:Y:S01]  /*16780*/  FMUL R8, R208, R2.reuse ;  /* 0x00000002d0087220 */ /* 0x080fe20000400000 */
[----:B0-----:R-:W-:Y:S01]  /*16790*/  F2FP.BF16.F32.PACK_AB R9, RZ, R3 ;  /* 0x00000003ff09723e */ /* 0x001fe200000010ff */
[----:B------:R-:W-:Y:S01]  /*167a0*/  FMUL R3, R209, R2 ;  /* 0x00000002d1037220 */ /* 0x000fe20000400000 */
[----:B------:R0:W-:Y:S01]  /*167b0*/  @P4 STG.E.U16 desc[UR36][R6.64+0xf2], R10 ;  /* 0x0000f20a06004986 */ /* 0x0001e2000c101524 */
[----:B------:R-:W-:-:S03]  /*167c0*/  ISETP.GT.AND P0, PT, R0, 0x80, P2 ;  /* 0x000000800000780c */ /* 0x000fc60001704270 */
[----:B------:R-:W-:Y:S01]  /*167d0*/  F2FP.BF16.F32.PACK_AB R3, RZ, R3 ;  /* 0x00000003ff03723e */ /* 0x000fe200000010ff */
[----:B------:R1:W-:Y:S01]  /*167e0*/  @P5 STG.E.U16 desc[UR36][R4.64+0x100], R11 ;  /* 0x0001000b04005986 */ /* 0x0003e2000c101524 */
[----:B------:R-:W-:Y:S02]  /*167f0*/  ISETP.GT.AND P1, PT, R0, 0x81, P2 ;  /* 0x000000810000780c */ /* 0x000fe40001724270 */
[----:B------:R-:W-:Y:S01]  /*16800*/  F2FP.BF16.F32.PACK_AB R8, RZ, R8 ;  /* 0x00000008ff08723e */ /* 0x000fe200000010ff */
[----:B------:R2:W-:Y:S01]  /*16810*/  @P6 STG.E.U16 desc[UR36][R4.64+0x102], R12 ;  /* 0x0001020c04006986 */ /* 0x0005e2000c101524 */
[----:B0-----:R-:W-:Y:S01]  /*16820*/  PRMT R10, R9, 0x7610, R10 ;  /* 0x00007610090a7816 */ /* 0x001fe2000000000a */
[-C--:B------:R-:W-:Y:S01]  /*16830*/  FMUL R9, R207, R2.reuse ;  /* 0x00000002cf097220 */ /* 0x080fe20000400000 */
[----:B-1----:R-:W-:Y:S01]  /*16840*/  PRMT R11, R3, 0x7610, R11 ;  /* 0x00007610030b7816 */ /* 0x002fe2000000000b */
[----:B------:R-:W-:Y:S01]  /*16850*/  FMUL R3, R206, R2 ;  /* 0x00000002ce037220 */ /* 0x000fe20000400000 */
[----:B------:R-:W-:-:S02]  /*16860*/  ISETP.GT.AND P4, PT, R0, 0x88, P3 ;  /* 0x000000880000780c */ /* 0x000fc40001f84270 */
[----:B--2---:R-:W-:Y:S02]  /*16870*/  PRMT R12, R8, 0x7610, R12 ;  /* 0x00007610080c7816 */ /* 0x004fe4000000000c */
[----:B------:R-:W-:Y:S01]  /*16880*/  F2FP.BF16.F32.PACK_AB R8, RZ, R3 ;  /* 0x00000003ff08723e */ /* 0x000fe200000010ff */
[-C--:B------:R-:W-:Y:S01]  /*16890*/  FMUL R3, R205, R2.reuse ;  /* 0x00000002cd037220 */ /* 0x080fe20000400000 */
[----:B------:R-:W-:Y:S02]  /*168a0*/  F2FP.BF16.F32.PACK_AB R9, RZ, R9 ;  /* 0x00000009ff09723e */ /* 0x000fe400000010ff */
[C---:B------:R-:W-:Y:S01]  /*168b0*/  ISETP.GT.AND P5, PT, R0.reuse, 0x89, P3 ;  /* 0x000000890000780c */ /* 0x040fe20001fa4270 */
[----:B------:R0:W-:Y:S01]  /*168c0*/  @P0 STG.E.U16 desc[UR36][R6.64+0x100], R10 ;  /* 0x0001000a06000986 */ /* 0x0001e2000c101524 */
[----:B------:R-:W-:Y:S02]  /*168d0*/  PRMT R13, R9, 0x7610, R13 ;  /* 0x00007610090d7816 */ /* 0x000fe4000000000d */
[----:B------:R-:W-:Y:S01]  /*168e0*/  F2FP.BF16.F32.PACK_AB R9, RZ, R3 ;  /* 0x00000003ff09723e */ /* 0x000fe200000010ff */
[----:B------:R1:W-:Y:S01]  /*168f0*/  @P1 STG.E.U16 desc[UR36][R6.64+0x102], R11 ;  /* 0x0001020b06001986 */ /* 0x0003e2000c101524 */
[C---:B------:R-:W-:Y:S01]  /*16900*/  ISETP.GT.AND P0, PT, R0.reuse, 0x88, P2 ;  /* 0x000000880000780c */ /* 0x040fe20001704270 */
[----:B------:R-:W-:Y:S01]  /*16910*/  FMUL R3, R203, R2 ;  /* 0x00000002cb037220 */ /* 0x000fe20000400000 */
[----:B------:R-:W-:-:S02]  /*16920*/  ISETP.GT.AND P1, PT, R0, 0x89, P2 ;  /* 0x000000890000780c */ /* 0x000fc40001724270 */
[----:B------:R-:W-:Y:S01]  /*16930*/  PRMT R14, R8, 0x7610, R14 ;  /* 0x00007610080e7816 */ /* 0x000fe2000000000e */
[----:B------:R-:W-:Y:S01]  /*16940*/  FMUL R8, R204, R2 ;  /* 0x00000002cc087220 */ /* 0x000fe20000400000 */
[----:B------:R-:W-:Y:S01]  /*16950*/  F2FP.BF16.F32.PACK_AB R3, RZ, R3 ;  /* 0x00000003ff03723e */ /* 0x000fe200000010ff */
[----:B------:R2:W-:Y:S01]  /*16960*/  @P4 STG.E.U16 desc[UR36][R4.64+0x110], R12 ;  /* 0x0001100c04004986 */ /* 0x0005e2000c101524 */
[----:B------:R-:W-:Y:S02]  /*16970*/  ISETP.GT.AND P4, PT, R0, 0x90, P3 ;  /* 0x000000900000780c */ /* 0x000fe40001f84270 */
        /* <DEDUP_REMOVED lines=9> */
[----:B------:R-:W-:Y:S02]  /*16a10*/  F2FP.BF16.F32.PACK_AB R8, RZ, R8 ;  /* 0x00000008ff08723e */ /* 0x000fe400000010ff */
[----:B------:R-:W-:Y:S01]  /*16a20*/  ISETP.GT.AND P1, PT, R0, 0x91, P2 ;  /* 0x000000910000780c */ /* 0x000fe20001724270 */
[----:B------:R1:W-:Y:S01]  /*16a30*/  @P4 STG.E.U16 desc[UR36][R4.64+0x120], R10 ;  /* 0x0001200a04004986 */ /* 0x0003e2000c101524 */
[----:B--2---:R-:W-:Y:S01]  /*16a40*/  PRMT R12, R8, 0x7610, R12 ;  /* 0x00007610080c7816 */ /* 0x004fe2000000000c */
[-C--:B------:R-:W-:Y:S01]  /*16a50*/  FMUL R8, R199, R2.reuse ;  /* 0x00000002c7087220 */ /* 0x080fe20000400000 */
[----:B0-----:R-:W-:Y:S01]  /*16a60*/  F2FP.BF16.F32.PACK_AB R9, RZ, R3 ;  /* 0x00000003ff09723e */ /* 0x001fe200000010ff */
[----:B------:R-:W-:Y:S01]  /*16a70*/  FMUL R3, R200, R2 ;  /* 0x00000002c8037220 */ /* 0x000fe20000400000 */
[----:B------:R-:W-:Y:S01]  /*16a80*/  ISETP.GT.AND P4, PT, R0, 0x98, P3 ;  /* 0x000000980000780c */ /* 0x000fe20001f84270 */
[----:B------:R0:W-:Y:S03]  /*16a90*/  @P5 STG.E.U16 desc[UR36][R4.64+0x122], R11 ;  /* 0x0001220b04005986 */ /* 0x0001e6000c101524 */
[----:B------:R-:W-:-:S02]  /*16aa0*/  F2FP.BF16.F32.PACK_AB R3, RZ, R3 ;  /* 0x00000003ff03723e */ /* 0x000fc400000010ff */
[----:B-1----:R-:W-:Y:S01]  /*16ab0*/  PRMT R10, R9, 0x7610, R10 ;  /* 0x00007610090a7816 */ /* 0x002fe2000000000a */
[----:B------:R-:W-:Y:S01]  /*16ac0*/  FMUL R9, R198, R2 ;  /* 0x00000002c6097220 */ /* 0x000fe20000400000 */
[----:B------:R-:W-:Y:S01]  /*16ad0*/  F2FP.BF16.F32.PACK_AB R8, RZ, R8 ;  /* 0x00000008ff08723e */ /* 0x000fe200000010ff */
[----:B------:R1:W-:Y:S01]  /*16ae0*/  @P0 STG.E.U16 desc[UR36][R6.64+0x120], R12 ;  /* 0x0001200c06000986 */ /* 0x0003e2000c101524 */
[----:B0-----:R-:W-:Y:S01]  /*16af0*/  PRMT R11, R3, 0x7610, R11 ;  /* 0x00007610030b7816 */ /* 0x001fe2000000000b */
[----:B------:R-:W-:Y:S01]  /*16b00*/  FMUL R3, R197, R2 ;  /* 0x00000002c5037220 */ /* 0x000fe20000400000 */
[C---:B------:R-:W-:Y:S01]  /*16b10*/  ISETP.GT.AND P5, PT, R0.reuse, 0x99, P3 ;  /* 0x000000990000780c */ /* 0x040fe20001fa4270 */
[----:B------:R0:W-:Y:S01]  /*16b20*/  @P1 STG.E.U16 desc[UR36][R6.64+0x122], R10 ;  /* 0x0001220a06001986 */ /* 0x0001e2000c101524 */
[----:B------:R-:W-:Y:S02]  /*16b30*/  ISETP.GT.AND P1, PT, R0, 0x98, P2 ;  /* 0x000000980000780c */ /* 0x000fe40001724270 */
[----:B------:R-:W-:-:S02]  /*16b40*/  F2FP.BF16.F32.PACK_AB R9, RZ, R9 ;  /* 0x00000009ff09723e */ /* 0x000fc400000010ff */
[----:B-1----:R-:W-:Y:S02]  /*16b50*/  PRMT R12, R8, 0x7610, R12 ;  /* 0x00007610080c7816 */ /* 0x002fe4000000000c */
[----:B------:R-:W-:Y:S01]  /*16b60*/  F2FP.BF16.F32.PACK_AB R8, RZ, R3 ;  /* 0x00000003ff08723e */ /* 0x000fe200000010ff */
[-C--:B------:R-:W-:Y:S01]  /*16b70*/  FMUL R3, R196, R2.reuse ;  /* 0x00000002c4037220 */ /* 0x080fe20000400000 */
[C---:B------:R-:W-:Y:S01]  /*16b80*/  ISETP.GT.AND P0, PT, R0.reuse, 0x99, P2 ;  /* 0x000000990000780c */ /* 0x040fe20001704270 */
[----:B------:R1:W-:Y:S01]  /*16b90*/  @P4 STG.E.U16 desc[UR36][R4.64+0x130], R11 ;  /* 0x0001300b04004986 */ /* 0x0003e2000c101524 */
[----:B------:R-:W-:Y:S02]  /*16ba0*/  ISETP.GT.AND P4, PT, R0, 0xa0, P3 ;  /* 0x000000a00000780c */ /* 0x000fe40001f84270 */
[----:B------:R-:W-:Y:S02]  /*16bb0*/  PRMT R13, R9, 0x7610, R13 ;  /* 0x00007610090d7816 */ /* 0x000fe4000000000d */
        /* <DEDUP_REMOVED lines=68> */
[----:B------:R-:W-:Y:S02]  /*17000*/  ISETP.GT.AND P1, PT, R0, 0xb8, P2 ;  /* 0x000000b80000780c */ /* 0x000fe40001724270 */
[----:B------:R-:W-:Y:S02]  /*17010*/  F2FP.BF16.F32.PACK_AB R8, RZ, R8 ;  /* 0x00000008ff08723e */ /* 0x000fe400000010ff */
[----:B0-----:R-:W-:Y:S01]  /*17020*/  PRMT R10, R9, 0x7610, R10 ;  /* 0x00007610090a7816 */ /* 0x001fe2000000000a */
[-C--:B------:R-:W-:Y:S01]  /*17030*/  FMUL R9, R180, R2.reuse ;  /* 0x00000002b4097220 */ /* 0x080fe20000400000 */
[----:B-1----:R-:W-:Y:S01]  /*17040*/  PRMT R11, R3, 0x7610, R11 ;  /* 0x00007610030b7816 */ /* 0x002fe2000000000b */
[----:B------:R-:W-:Y:S01]  /*17050*/  FMUL R3, R179, R2 ;  /* 0x00000002b3037220 */ /* 0x000fe20000400000 */
[----:B------:R0:W-:Y:S02]  /*17060*/  @P5 STG.E.U16 desc[UR36][R4.64+0x170], R12 ;  /* 0x0001700c04005986 */ /* 0x0001e4000c101524 */
[----:B------:R-:W-:-:S02]  /*17070*/  F2FP.BF16.F32.PACK_AB R9, RZ, R9 ;  /* 0x00000009ff09723e */ /* 0x000fc400000010ff */
[C---:B------:R-:W-:Y:S02]  /*17080*/  ISETP.GT.AND P4, PT, R0.reuse, 0xb9, P2 ;  /* 0x000000b90000780c */ /* 0x040fe40001784270 */
[----:B------:R-:W-:Y:S02]  /*17090*/  ISETP.GT.AND P5, PT, R0, 0xc0, P3 ;  /* 0x000000c00000780c */ /* 0x000fe40001fa4270 */
[----:B0-----:R-:W-:Y:S02]  /*170a0*/  PRMT R12, R8, 0x7610, R12 ;  /* 0x00007610080c7816 */ /* 0x001fe4000000000c */
[----:B------:R-:W-:Y:S01]  /*170b0*/  F2FP.BF16.F32.PACK_AB R8, RZ, R3 ;  /* 0x00000003ff08723e */ /* 0x000fe200000010ff */
[----:B------:R-:W-:Y:S01]  /*170c0*/  FMUL R3, R178, R2 ;  /* 0x00000002b2037220 */ /* 0x000fe20000400000 */
[----:B------:R-:W-:Y:S01]  /*170d0*/  PRMT R13, R9, 0x7610, R13 ;  /* 0x00007610090d7816 */ /* 0x000fe2000000000d */
[----:B------:R0:W-:Y:S01]  /*170e0*/  @P6 STG.E.U16 desc[UR36][R4.64+0x172], R10 ;  /* 0x0001720a04006986 */ /* 0x0001e2000c101524 */
[----:B------:R-:W-:-:S02]  /*170f0*/  ISETP.GT.AND P0, PT, R0, 0xc1, P3 ;  /* 0x000000c10000780c */ /* 0x000fc40001f04270 */
[----:B------:R-:W-:Y:S01]  /*17100*/  F2FP.BF16.F32.PACK_AB R9, RZ, R3 ;  /* 0x00000003ff09723e */ /* 0x000fe200000010ff */
[----:B------:R1:W-:Y:S01]  /*17110*/  @P1 STG.E.U16 desc[UR36][R6.64+0x170], R11 ;  /* 0x0001700b06001986 */ /* 0x0003e2000c101524 */
[-C--:B------:R-:W-:Y:S01]  /*17120*/  FMUL R3, R176, R2.reuse ;  /* 0x00000002b0037220 */ /* 0x080fe20000400000 */
[----:B------:R-:W-:Y:S02]  /*17130*/  ISETP.GT.AND P1, PT, R0, 0xc0, P2 ;  /* 0x000000c00000780c */ /* 0x000fe40001724270 */
        /* <DEDUP_REMOVED lines=40> */
[C---:B------:R-:W-:Y:S01]  /*173c0*/  ISETP.GT.AND P0, PT, R0.reuse, 0xd0, P2 ;  /* 0x000000d00000780c */ /* 0x040fe20001704270 */
        /* <DEDUP_REMOVED lines=11> */
[----:B------:R-:W-:Y:S01]  /*17480*/  ISETP.GT.AND P5, PT, R0, 0xd9, P3 ;  /* 0x000000d90000780c */ /* 0x000fe20001fa4270 */
[----:B------:R-:W-:Y:S01]  /*17490*/  FMUL R8, R166, R2 ;  /* 0x00000002a6087220 */ /* 0x000fe20000400000 */
[----:B------:R-:W-:Y:S01]  /*174a0*/  @P0 STG.E.U16 desc[UR36][R6.64+0x1a0], R14 ;  /* 0x0001a00e06000986 */ /* 0x000fe2000c101524 */
[----:B------:R-:W-:-:S03]  /*174b0*/  ISETP.GT.AND P0, PT, R0, 0xd8, P2 ;  /* 0x000000d80000780c */ /* 0x000fc60001704270 */
[----:B------:R0:W-:Y:S01]  /*174c0*/  @P1 STG.E.U16 desc[UR36][R6.64+0x1a2], R9 ;  /* 0x0001a20906001986 */ /* 0x0001e2000c101524 */
[----:B------:R-:W-:Y:S02]  /*174d0*/  F2FP.BF16.F32.PACK_AB R8, RZ, R8 ;  /* 0x00000008ff08723e */ /* 0x000fe400000010ff */
[----:B------:R-:W-:Y:S02]  /*174e0*/  ISETP.GT.AND P1, PT, R0, 0xd9, P2 ;  /* 0x000000d90000780c */ /* 0x000fe40001724270 */
        /* <DEDUP_REMOVED lines=16> */
[----:B------:R1:W-:Y:S01]  /*175f0*/  @P1 STG.E.U16 desc[UR36][R6.64+0x1b2], R10 ;  /* 0x0001b20a06001986 */ /* 0x0003e2000c101524 */
[----:B------:R-:W-:Y:S02]  /*17600*/  ISETP.GT.AND P1, PT, R0, 0xe0, P2 ;  /* 0x000000e00000780c */ /* 0x000fe40001724270 */
[----:B0-----:R-:W-:Y:S02]  /*17610*/  PRMT R12, R8, 0x7610, R12 ;  /* 0x00007610080c7816 */ /* 0x001fe4000000000c */
[----:B------:R-:W-:Y:S01]  /*17620*/  F2FP.BF16.F32.PACK_AB R8, RZ, R3 ;  /* 0x00000003ff08723e */ /* 0x000fe200000010ff */
[-C--:B------:R-:W-:Y:S01]  /*17630*/  FMUL R3, R160, R2.reuse ;  /* 0x00000002a0037220 */ /* 0x080fe20000400000 */
[----:B------:R-:W-:Y:S01]  /*17640*/  ISETP.GT.AND P0, PT, R0, 0xe1, P2 ;  /* 0x000000e10000780c */ /* 0x000fe20001704270 */
[----:B------:R0:W-:Y:S01]  /*17650*/  @P4 STG.E.U16 desc[UR36][R4.64+0x1c0], R11 ;  /* 0x0001c00b04004986 */ /* 0x0001e2000c101524 */
[----:B-1----:R-:W-:Y:S02]  /*17660*/  PRMT R10, R9, 0x7610, R10 ;  /* 0x00007610090a7816 */ /* 0x002fe4000000000a */
[----:B------:R-:W-:Y:S01]  /*17670*/  PRMT R13, R8, 0x7610, R13 ;  /* 0x00007610080d7816 */ /* 0x000fe2000000000d */
[----:B------:R-:W-:Y:S01]  /*17680*/  @P5 STG.E.U16 desc[UR36][R4.64+0x1c2], R12 ;  /* 0x0001c20c04005986 */ /* 0x000fe2000c101524 */
[----:B------:R-:W-:Y:S01]  /*17690*/  FMUL R8, R159, R2 ;  /* 0x000000029f087220 */ /* 0x000fe20000400000 */
[----:B------:R-:W-:-:S02]  /*176a0*/  ISETP.GT.AND P4, PT, R0, 0xe8, P3 ;  /* 0x000000e80000780c */ /* 0x000fc40001f84270 */
[----:B------:R-:W-:Y:S01]  /*176b0*/  F2FP.BF16.F32.PACK_AB R9, RZ, R3 ;  /* 0x00000003ff09723e */ /* 0x000fe200000010ff */
[----:B------:R-:W-:Y:S01]  /*176c0*/  FMUL R3, R158, R2 ;  /* 0x000000029e037220 */ /* 0x000fe20000400000 */
[C---:B------:R-:W-:Y:S02]  /*176d0*/  ISETP.GT.AND P5, PT, R0.reuse, 0xe9, P3 ;  /* 0x000000e90000780c */ /* 0x040fe40001fa4270 */
[----:B------:R-:W-:Y:S02]  /*176e0*/  ISETP.GT.AND P6, PT, R0, 0xe8, P2 ;  /* 0x000000e80000780c */ /* 0x000fe400017c4270 */
[----:B------:R-:W-:Y:S01]  /*176f0*/  F2FP.BF16.F32.PACK_AB R8, RZ, R8 ;  /* 0x00000008ff08723e */ /* 0x000fe200000010ff */
[----:B------:R1:W-:Y:S01]  /*17700*/  @P1 STG.E.U16 desc[UR36][R6.64+0x1c0], R10 ;  /* 0x0001c00a06001986 */ /* 0x0003e2000c101524 */
[----:B------:R-:W-:Y:S02]  /*17710*/  F2FP.BF16.F32.PACK_AB R3, RZ, R3 ;  /* 0x00000003ff03723e */ /* 0x000fe400000010ff */
[----:B0-----:R-:W-:-:S02]  /*17720*/  PRMT R11, R8, 0x7610, R11 ;  /* 0x00007610080b7816 */ /* 0x001fc4000000000b */
[----:B------:R-:W-:Y:S01]  /*17730*/  PRMT R18, R3, 0x7610, R18 ;  /* 0x0000761003127816 */ /* 0x000fe20000000012 */
[----:B------:R0:W-:Y:S01]  /*17740*/  @P0 STG.E.U16 desc[UR36][R6.64+0x1c2], R13 ;  /* 0x0001c20d06000986 */ /* 0x0001e2000c101524 */
[----:B-1----:R-:W-:Y:S01]  /*17750*/  PRMT R10, R9, 0x7610, R10 ;  /* 0x00007610090a7816 */ /* 0x002fe2000000000a */
[----:B------:R-:W-:-:S04]  /*17760*/  FMUL R3, R157, R2 ;  /* 0x000000029d037220 */ /* 0x000fc80000400000 */
[----:B------:R-:W-:Y:S01]  /*17770*/  @P4 STG.E.U16 desc[UR36][R4.64+0x1d0], R10 ;  /* 0x0001d00a04004986 */ /* 0x000fe2000c101524 */
[----:B------:R-:W-:-:S03]  /*17780*/  ISETP.GT.AND P4, PT, R0, 0xe9, P2 ;  /* 0x000000e90000780c */ /* 0x000fc60001784270 */
[----:B------:R1:W-:Y:S01]  /*17790*/  @P5 STG.E.U16 desc[UR36][R4.64+0x1d2], R11 ;  /* 0x0001d20b04005986 */ /* 0x0003e2000c101524 */
[----:B------:R-:W-:-:S03]  /*177a0*/  ISETP.GT.AND P5, PT, R0, 0xf0, P3 ;  /* 0x000000f00000780c */ /* 0x000fc60001fa4270 */
[----:B------:R-:W-:Y:S01]  /*177b0*/  @P6 STG.E.U16 desc[UR36][R6.64+0x1d0], R18 ;  /* 0x0001d01206006986 */ /* 0x000fe2000c101524 */
[----:B------:R-:W-:Y:S01]  /*177c0*/  ISETP.GT.AND P6, PT, R0, 0xf1, P3 ;  /* 0x000000f10000780c */ /* 0x000fe20001fc4270 */
[-C--:B------:R-:W-:Y:S01]  /*177d0*/  FMUL R8, R156, R2.reuse ;  /* 0x000000029c087220 */ /* 0x080fe20000400000 */
[----:B------:R-:W-:Y:S01]  /*177e0*/  FMUL R9, R155, R2 ;  /* 0x000000029b097220 */ /* 0x000fe20000400000 */
[----:B0-----:R-:W-:-:S03]  /*177f0*/  F2FP.BF16.F32.PACK_AB R13, RZ, R3 ;  /* 0x00000003ff0d723e */ /* 0x001fc600000010ff */
[----:B------:R-:W-:Y:S02]  /*17800*/  F2FP.BF16.F32.PACK_AB R14, RZ, R8 ;  /* 0x00000008ff0e723e */ /* 0x000fe400000010ff */
[----:B------:R-:W-:Y:S01]  /*17810*/  F2FP.BF16.F32.PACK_AB R15, RZ, R9 ;  /* 0x00000009ff0f723e */ /* 0x000fe200000010ff */
[----:B------:R-:W-:Y:S01]  /*17820*/  @P4 STG.E.U16 desc[UR36][R6.64+0x1d2], R13 ;  /* 0x0001d20d06004986 */ /* 0x000fe2000c101524 */
[----:B------:R-:W-:-:S03]  /*17830*/  ISETP.GT.AND P4, PT, R0, 0xf1, P2 ;  /* 0x000000f10000780c */ /* 0x000fc60001784270 */
[----:B------:R-:W-:Y:S04]  /*17840*/  @P5 STG.E.U16 desc[UR36][R4.64+0x1e0], R14 ;  /* 0x0001e00e04005986 */ /* 0x000fe8000c101524 */
[----:B------:R-:W-:Y:S01]  /*17850*/  @P6 STG.E.U16 desc[UR36][R4.64+0x1e2], R15 ;  /* 0x0001e20f04006986 */ /* 0x000fe2000c101524 */
[----:B------:R-:W-:Y:S01]  /*17860*/  ISETP.GT.AND P6, PT, R0, 0xf0, P2 ;  /* 0x000000f00000780c */ /* 0x000fe200017c4270 */
[-C--:B-1----:R-:W-:Y:S01]  /*17870*/  FMUL R11, R154, R2.reuse ;  /* 0x000000029a0b7220 */ /* 0x082fe20000400000 */
[----:B------:R-:W-:-:S04]  /*17880*/  FMUL R12, R23, R2 ;  /* 0x00000002170c7220 */ /* 0x000fc80000400000 */
[----:B------:R-:W-:Y:S02]  /*17890*/  F2FP.BF16.F32.PACK_AB R11, RZ, R11 ;  /* 0x0000000bff0b723e */ /* 0x000fe400000010ff */
[----:B------:R-:W-:Y:S02]  /*178a0*/  F2FP.BF16.F32.PACK_AB R12, RZ, R12 ;  /* 0x0000000cff0c723e */ /* 0x000fe400000010ff */
[C---:B------:R-:W-:Y:S02]  /*178b0*/  ISETP.GT.AND P5, PT, R0.reuse, 0xf8, P3 ;  /* 0x000000f80000780c */ /* 0x040fe40001fa4270 */
[----:B------:R-:W-:Y:S01]  /*178c0*/  ISETP.GT.AND P3, PT, R0, 0xf9, P3 ;  /* 0x000000f90000780c */ /* 0x000fe20001f64270 */
[----:B------:R-:W-:Y:S01]  /*178d0*/  @P6 STG.E.U16 desc[UR36][R6.64+0x1e0], R11 ;  /* 0x0001e00b06006986 */ /* 0x000fe2000c101524 */
[----:B------:R-:W-:-:S03]  /*178e0*/  FMUL R10, R22, R2 ;  /* 0x00000002160a7220 */ /* 0x000fc60000400000 */
[----:B------:R0:W-:Y:S01]  /*178f0*/  @P4 STG.E.U16 desc[UR36][R6.64+0x1e2], R12 ;  /* 0x0001e20c06004986 */ /* 0x0001e2000c101524 */
[----:B------:R-:W-:Y:S01]  /*17900*/  ISETP.GT.AND P4, PT, R0, 0xf8, P2 ;  /* 0x000000f80000780c */ /* 0x000fe20001784270 */
[-C--:B------:R-:W-:Y:S01]  /*17910*/  FMUL R9, R21, R2.reuse ;  /* 0x0000000215097220 */ /* 0x080fe20000400000 */
[-C--:B------:R-:W-:Y:S01]  /*17920*/  FMUL R8, R19, R2.reuse ;  /* 0x0000000213087220 */ /* 0x080fe20000400000 */
[----:B------:R-:W-:Y:S01]  /*17930*/  FMUL R3, R20, R2 ;  /* 0x0000000214037220 */ /* 0x000fe20000400000 */
[----:B------:R-:W-:Y:S02]  /*17940*/  F2FP.BF16.F32.PACK_AB R10, RZ, R10 ;  /* 0x0000000aff0a723e */ /* 0x000fe400000010ff */
[----:B------:R-:W-:Y:S02]  /*17950*/  ISETP.GT.AND P2, PT, R0, 0xf9, P2 ;  /* 0x000000f90000780c */ /* 0x000fe40001744270 */
[----:B------:R-:W-:Y:S02]  /*17960*/  F2FP.BF16.F32.PACK_AB R9, RZ, R9 ;  /* 0x00000009ff09723e */ /* 0x000fe400000010ff */
[----:B------:R-:W-:-:S02]  /*17970*/  F2FP.BF16.F32.PACK_AB R8, RZ, R8 ;  /* 0x00000008ff08723e */ /* 0x000fc400000010ff */
[----:B------:R-:W-:Y:S01]  /*17980*/  F2FP.BF16.F32.PACK_AB R3, RZ, R3 ;  /* 0x00000003ff03723e */ /* 0x000fe200000010ff */
[----:B------:R-:W-:Y:S01]  /*17990*/  @P5 STG.E.U16 desc[UR36][R4.64+0x1f0], R10 ;  /* 0x0001f00a04005986 */ /* 0x000fe2000c101524 */
[----:B0-----:R-:W-:Y:S01]  /*179a0*/  PRMT R12, R8, 0x7610, R12 ;  /* 0x00007610080c7816 */ /* 0x001fe2000000000c */
[----:B------:R-:W-:Y:S01]  /*179b0*/  USHF.L.U32 UR12, UR8, 0x8, URZ ;  /* 0x00000008080c7899 */ /* 0x000fe2000800063f */
[----:B------:R-:W-:Y:S01]  /*179c0*/  PRMT R11, R3, 0x7610, R11 ;  /* 0x00007610030b7816 */ /* 0x000fe2000000000b */
[----:B------:R0:W-:Y:S01]  /*179d0*/  @P3 STG.E.U16 desc[UR36][R4.64+0x1f2], R9 ;  /* 0x0001f20904003986 */ /* 0x0001e2000c101524 */
[----:B------:R-:W-:Y:S01]  /*179e0*/  @P4 MOV R8, R6 ;  /* 0x0000000600084202 */ /* 0x000fe20000000f00 */
[----:B------:R-:W-:Y:S01]  /*179f0*/  USHF.L.U64.HI UR11, UR8, 0x8, UR9 ;  /* 0x00000008080b7899 */ /* 0x000fe20008010209 */
[----:B------:R-:W-:Y:S01]  /*17a00*/  ISETP.GT.AND P1, PT, R153, 0x80, PT ;  /* 0x000000809900780c */ /* 0x000fe20003f24270 */
[----:B------:R-:W-:Y:S02]  /*17a10*/  IMAD.U32 R3, RZ, RZ, UR12 ;  /* 0x0000000cff037e24 */ /* 0x000fe4000f8e00ff */
[----:B0-----:R-:W-:Y:S01]  /*17a20*/  @P4 IMAD.MOV.U32 R9, RZ, RZ, R7 ;  /* 0x000000ffff094224 */ /* 0x001fe200078e0007 */
[----:B------:R-:W-:-:S04]  /*17a30*/  ISETP.GT.AND P3, PT, R0, RZ, P1 ;  /* 0x000000ff0000720c */ /* 0x000fc80000f64270 */
[----:B------:R0:W-:Y:S01]  /*17a40*/  @P4 STG.E.U16 desc[UR36][R8.64+0x1f0], R11 ;  /* 0x0001f00b08004986 */ /* 0x0001e2000c101524 */
[----:B------:R-:W-:Y:S01]  /*17a50*/  ISETP.GT.AND P4, PT, R0, 0x1, P1 ;  /* 0x000000010000780c */ /* 0x000fe20000f84270 */
[-C--:B------:R-:W-:Y:S01]  /*17a60*/  FMUL R24, R24, R2.reuse ;  /* 0x0000000218187220 */ /* 0x080fe20000400000 */
[----:B------:R-:W-:Y:S01]  /*17a70*/  FMUL R25, R25, R2 ;  /* 0x0000000219197220 */ /* 0x000fe20000400000 */
[----:B0-----:R-:W-:Y:S01]  /*17a80*/  @P2 IMAD.MOV.U32 R8, RZ, RZ, R6 ;  /* 0x000000ffff082224 */ /* 0x001fe200078e0006 */
[----:B------:R-:W-:Y:S01]  /*17a90*/  @P2 MOV R9, R7 ;  /* 0x0000000700092202 */ /* 0x000fe20000000f00 */
[----:B------:R-:W-:-:S04]  /*17aa0*/  IMAD.U32 R7, RZ, RZ, UR11 ;  /* 0x0000000bff077e24 */ /* 0x000fc8000f8e00ff */
[----:B------:R0:W-:Y:S01]  /*17ab0*/  @P2 STG.E.U16 desc[UR36][R8.64+0x1f2], R12 ;  /* 0x0001f20c08002986 */ /* 0x0001e2000c101524 */
[C---:B------:R-:W-:Y:S02]  /*17ac0*/  IADD3 R6, P2, P6, R4.reuse, UR5, R3 ;  /* 0x0000000504067c10 */ /* 0x040fe4000fe5e003 */
[----:B------:R-:W-:Y:S02]  /*17ad0*/  IADD3 R4, P5, R4, UR12, RZ ;  /* 0x0000000c04047c10 */ /* 0x000fe4000ffbe0ff */
[----:B------:R-:W-:Y:S02]  /*17ae0*/  IADD3.X R7, R5, UR4, R7, P2, P6 ;  /* 0x0000000405077c10 */ /* 0x000fe400097ec407 */
[----:B------:R-:W-:Y:S02]  /*17af0*/  ISETP.GT.AND P0, PT, R153, 0x88, PT ;  /* 0x000000889900780c */ /* 0x000fe40003f04270 */
[----:B------:R-:W-:Y:S02]  /*17b00*/  F2FP.BF16.F32.PACK_AB R24, RZ, R24 ;  /* 0x00000018ff18723e */ /* 0x000fe400000010ff */
[----:B------:R-:W-:-:S02]  /*17b10*/  IADD3.X R5, R5, UR11, RZ, P5, !PT ;  /* 0x0000000b05057c10 */ /* 0x000fc4000affe4ff */
[----:B------:R-:W-:Y:S02]  /*17b20*/  F2FP.BF16.F32.PACK_AB R25, RZ, R25 ;  /* 0x00000019ff19723e */ /* 0x000fe400000010ff */
[C---:B------:R-:W-:Y:S01]  /*17b30*/  ISETP.GT.AND P2, PT, R0.reuse, RZ, P0 ;  /* 0x000000ff0000720c */ /* 0x040fe20000744270 */
[----:B------:R-:W-:Y:S01]  /*17b40*/  @P3 STG.E.U16 desc[UR36][R4.64], R24 ;  /* 0x0000001804003986 */ /* 0x000fe2000c101524 */
[----:B------:R-:W-:Y:S01]  /*17b50*/  ISETP.GT.AND P3, PT, R0, 0x1, P0 ;  /* 0x000000010000780c */ /* 0x000fe20000764270 */
[-C--:B------:R-:W-:Y:S02]  /*17b60*/  FMUL R26, R26, R2.reuse ;  /* 0x000000021a1a7220 */ /* 0x080fe40000400000 */
[----:B------:R-:W-:Y:S01]  /*17b70*/  @P4 STG.E.U16 desc[UR36][R4.64+0x2], R25 ;  /* 0x0000021904004986 */ /* 0x000fe2000c101524 */
[----:B------:R-:W-:Y:S01]  /*17b80*/  ISETP.GT.AND P4, PT, R0, 0x8, P1 ;  /* 0x000000080000780c */ /* 0x000fe20000f84270 */
[-C--:B------:R-:W-:Y:S01]  /*17b90*/  FMUL R27, R27, R2.reuse ;  /* 0x000000021b1b7220 */ /* 0x080fe20000400000 */
[----:B0-----:R-:W-:Y:S01]  /*17ba0*/  IADD3 R8, P5, R4, UR5, RZ ;  /* 0x0000000504087c10 */ /* 0x001fe2000ffbe0ff */
[----:B------:R-:W-:Y:S01]  /*17bb0*/  FMUL R28, R28, R2 ;  /* 0x000000021c1c7220 */ /* 0x000fe20000400000 */
[----:B------:R-:W-:-:S02]  /*17bc0*/  F2FP.BF16.F32.PACK_AB R26, RZ, R26 ;  /* 0x0000001aff1a723e */ /* 0x000fc400000010ff */
[----:B------:R-:W-:Y:S02]  /*17bd0*/  IADD3.X R9, R5, UR4, RZ, P5, !PT ;  /* 0x0000000405097c10 */ /* 0x000fe4000affe4ff */
[----:B------:R-:W-:Y:S02]  /*17be0*/  F2FP.BF16.F32.PACK_AB R27, RZ, R27 ;  /* 0x0000001bff1b723e */ /* 0x000fe400000010ff */
[----:B------:R-:W-:Y:S01]  /*17bf0*/  F2FP.BF16.F32.PACK_AB R28, RZ, R28 ;  /* 0x0000001cff1c723e */ /* 0x000fe200000010ff */
[----:B------:R-:W-:Y:S01]  /*17c00*/  @P2 STG.E.U16 desc[UR36][R8.64], R26 ;  /* 0x0000001a08002986 */ /* 0x000fe2000c101524 */
[C---:B------:R-:W-:Y:S02]  /*17c10*/  ISETP.GT.AND P5, PT, R0.reuse, 0x9, P1 ;  /* 0x000000090000780c */ /* 0x040fe40000fa4270 */
[C---:B------:R-:W-:Y:S01]  /*17c20*/  ISETP.GT.AND P2, PT, R0.reuse, 0x8, P0 ;  /* 0x000000080000780c */ /* 0x040fe20000744270 */
[----:B------:R-:W-:Y:S01]  /*17c30*/  @P3 STG.E.U16 desc[UR36][R8.64+0x2], R27 ;  /* 0x0000021b08003986 */ /* 0x000fe2000c101524 */
[-C--:B------:R-:W-:Y:S01]  /*17c40*/  FMUL R29, R29, R2.reuse ;  /* 0x000000021d1d7220 */ /* 0x080fe20000400000 */
[----:B------:R-:W-:Y:S01]  /*17c50*/  ISETP.GT.AND P3, PT, R0, 0x9, P0 ;  /* 0x000000090000780c */ /* 0x000fe20000764270 */
[-C--:B------:R-:W-:Y:S01]  /*17c60*/  FMUL R30, R30, R2.reuse ;  /* 0x000000021e1e7220 */ /* 0x080fe20000400000 */
[----:B------:R-:W-:Y:S01]  /*17c70*/  @P4 STG.E.U16 desc[UR36][R4.64+0x10], R28 ;  /* 0x0000101c04004986 */ /* 0x000fe2000c101524 */
[----:B------:R-:W-:Y:S01]  /*17c80*/  ISETP.GT.AND P4, PT, R0, 0x10, P1 ;  /* 0x000000100000780c */ /* 0x000fe20000f84270 */
[-C--:B------:R-:W-:Y:S01]  /*17c90*/  FMUL R31, R31, R2.reuse ;  /* 0x000000021f1f7220 */ /* 0x080fe20000400000 */
[----:B------:R-:W-:Y:S01]  /*17ca0*/  IADD3 R10, P6, R4, UR5, RZ ;  /* 0x00000005040a7c10 */ /* 0x000fe2000ffde0ff */
[----:B------:R-:W-:Y:S01]  /*17cb0*/  FMUL R32, R32, R2 ;  /* 0x0000000220207220 */ /* 0x000fe20000400000 */
[----:B------:R-:W-:-:S02]  /*17cc0*/  F2FP.BF16.F32.PACK_AB R29, RZ, R29 ;  /* 0x0000001dff1d723e */ /* 0x000fc400000010ff */
[----:B------:R-:W-:Y:S02]  /*17cd0*/  F2FP.BF16.F32.PACK_AB R30, RZ, R30 ;  /* 0x0000001eff1e723e */ /* 0x000fe400000010ff */
[----:B------:R-:W-:Y:S02]  /*17ce0*/  IADD3.X R11, R5, UR4, RZ, P6, !PT ;  /* 0x00000004050b7c10 */ /* 0x000fe4000b7fe4ff */
[----:B------:R-:W-:Y:S01]  /*17cf0*/  F2FP.BF16.F32.PACK_AB R31, RZ, R31 ;  /* 0x0000001fff1f723e */ /* 0x000fe200000010ff */
[----:B------:R-:W-:Y:S01]  /*17d00*/  @P5 STG.E.U16 desc[UR36][R4.64+0x12], R29 ;  /* 0x0000121d04005986 */ /* 0x000fe2000c101524 */
[----:B------:R-:W-:Y:S02]  /*17d10*/  F2FP.BF16.F32.PACK_AB R32, RZ, R32 ;  /* 0x00000020ff20723e */ /* 0x000fe400000010ff */
[C---:B------:R-:W-:Y:S01]  /*17d20*/  ISETP.GT.AND P5, PT, R0.reuse, 0x11, P1 ;  /* 0x000000110000780c */ /* 0x040fe20000fa4270 */
[----:B------:R-:W-:Y:S01]  /*17d30*/  @P2 STG.E.U16 desc[UR36][R10.64+0x10], R30 ;  /* 0x0000101e0a002986 */ /* 0x000fe2000c101524 */
[----:B------:R-:W-:Y:S01]  /*17d40*/  ISETP.GT.AND P2, PT, R0, 0x10, P0 ;  /* 0x000000100000780c */ /* 0x000fe20000744270 */
[----:B------:R-:W-:-:S02]  /*17d50*/  FMUL R33, R33, R2 ;  /* 0x0000000221217220 */ /* 0x000fc40000400000 */
[----:B------:R-:W-:Y:S01]  /*17d60*/  @P3 STG.E.U16 desc[UR36][R6.64+0x12], R31 ;  /* 0x0000121f06003986 */ /* 0x000fe2000c101524 */
[----:B------:R-:W-:Y:S01]  /*17d70*/  ISETP.GT.AND P3, PT, R0, 0x11, P0 ;  /* 0x000000110000780c */ /* 0x000fe20000764270 */
[-C--:B------:R-:W-:Y:S02]  /*17d80*/  FMUL R34, R34, R2.reuse ;  /* 0x0000000222227220 */ /* 0x080fe40000400000 */
[----:B------:R-:W-:Y:S01]  /*17d90*/  @P4 STG.E.U16 desc[UR36][R4.64+0x20], R32 ;  /* 0x0000202004004986 */ /* 0x000fe2000c101524 */
[----:B------:R-:W-:Y:S01]  /*17da0*/  ISETP.GT.AND P4, PT, R0, 0x18, P1 ;  /* 0x000000180000780c */ /* 0x000fe20000f84270 */
[-C--:B------:R-:W-:Y:S01]  /*17db0*/  FMUL R35, R35, R2.reuse ;  /* 0x0000000223237220 */ /* 0x080fe20000400000 */
[----:B------:R-:W-:Y:S01]  /*17dc0*/  FMUL R36, R36, R2 ;  /* 0x0000000224247220 */ /* 0x000fe20000400000 */
[----:B------:R-:W-:Y:S02]  /*17dd0*/  F2FP.BF16.F32.PACK_AB R33, RZ, R33 ;  /* 0x00000021ff21723e */ /* 0x000fe400000010ff */
[----:B------:R-:W-:-:S02]  /*17de0*/  F2FP.BF16.F32.PACK_AB R34, RZ, R34 ;  /* 0x00000022ff22723e */ /* 0x000fc400000010ff */
[----:B------:R-:W-:Y:S01]  /*17df0*/  F2FP.BF16.F32.PACK_AB R35, RZ, R35 ;  /* 0x00000023ff23723e */ /* 0x000fe200000010ff */
[----:B------:R-:W-:Y:S01]  /*17e00*/  @P5 STG.E.U16 desc[UR36][R4.64+0x22], R33 ;  /* 0x0000222104005986 */ /* 0x000fe2000c101524 */
[----:B------:R-:W-:Y:S02]  /*17e10*/  F2FP.BF16.F32.PACK_AB R36, RZ, R36 ;  /* 0x00000024ff24723e */ /* 0x000fe400000010ff */
[C---:B------:R-:W-:Y:S01]  /*17e20*/  ISETP.GT.AND P5, PT, R0.reuse, 0x19, P1 ;  /* 0x000000190000780c */ /* 0x040fe20000fa4270 */
[----:B------:R-:W-:Y:S01]  /*17e30*/  @P2 STG.E.U16 desc[UR36][R6.64+0x20], R34 ;  /* 0x0000202206002986 */ /* 0x000fe2000c101524 */
[C---:B------:R-:W-:Y:S01]  /*17e40*/  ISETP.GT.AND P2, PT, R0.reuse, 0x18, P0 ;  /* 0x000000180000780c */ /* 0x040fe20000744270 */
[-C--:B------:R-:W-:Y:S02]  /*17e50*/  FMUL R37, R37, R2.reuse ;  /* 0x0000000225257220 */ /* 0x080fe40000400000 */
[----:B------:R-:W-:Y:S01]  /*17e60*/  @P3 STG.E.U16 desc[UR36][R6.64+0x22], R35 ;  /* 0x0000222306003986 */ /* 0x000fe2000c101524 */
[----:B------:R-:W-:Y:S01]  /*17e70*/  ISETP.GT.AND P3, PT, R0, 0x19, P0 ;  /* 0x000000190000780c */ /* 0x000fe20000764270 */
[----:B------:R-:W-:-:S02]  /*17e80*/  FMUL R38, R38, R2 ;  /* 0x0000000226267220 */ /* 0x000fc40000400000 */
[----:B------:R-:W-:Y:S01]  /*17e90*/  @P4 STG.E.U16 desc[UR36][R4.64+0x30], R36 ;  /* 0x0000302404004986 */ /* 0x000fe2000c101524 */
[----:B------:R-:W-:Y:S01]  /*17ea0*/  ISETP.GT.AND P4, PT, R0, 0x20, P1 ;  /* 0x000000200000780c */ /* 0x000fe20000f84270 */
[-C--:B------:R-:W-:Y:S01]  /*17eb0*/  FMUL R39, R39, R2.reuse ;  /* 0x0000000227277220 */ /* 0x080fe20000400000 */
[----:B------:R-:W-:Y:S01]  /*17ec0*/  FMUL R40, R40, R2 ;  /* 0x0000000228287220 */ /* 0x000fe20000400000 */
[----:B------:R-:W-:Y:S02]  /*17ed0*/  F2FP.BF16.F32.PACK_AB R37, RZ, R37 ;  /* 0x00000025ff25723e */ /* 0x000fe400000010ff */
[----:B------:R-:W-:Y:S02]  /*17ee0*/  F2FP.BF16.F32.PACK_AB R38, RZ, R38 ;  /* 0x00000026ff26723e */ /* 0x000fe400000010ff */
[----:B------:R-:W-:Y:S01]  /*17ef0*/  F2FP.BF16.F32.PACK_AB R39, RZ, R39 ;  /* 0x00000027ff27723e */ /* 0x000fe200000010ff */
[----:B------:R-:W-:Y:S01]  /*17f00*/  @P5 STG.E.U16 desc[UR36][R4.64+0x32], R37 ;  /* 0x0000322504005986 */ /* 0x000fe2000c101524 */
[----:B------:R-:W-:-:S02]  /*17f10*/  F2FP.BF16.F32.PACK_AB R40, RZ, R40 ;  /* 0x00000028ff28723e */ /* 0x000fc400000010ff */
[C---:B------:R-:W-:Y:S01]  /*17f20*/  ISETP.GT.AND P5, PT, R0.reuse, 0x21, P1 ;  /* 0x000000210000780c */ /* 0x040fe20000fa4270 */
[----:B------:R-:W-:Y:S01]  /*17f30*/  @P2 STG.E.U16 desc[UR36][R6.64+0x30], R38 ;  /* 0x0000302606002986 */ /* 0x000fe2000c101524 */
[C---:B------:R-:W-:Y:S01]  /*17f40*/  ISETP.GT.AND P2, PT, R0.reuse, 0x20, P0 ;  /* 0x000000200000780c */ /* 0x040fe20000744270 */
[-C--:B------:R-:W-:Y:S02]  /*17f50*/  FMUL R41, R41, R2.reuse ;  /* 0x0000000229297220 */ /* 0x080fe40000400000 */
[----:B------:R-:W-:Y:S01]  /*17f60*/  @P3 STG.E.U16 desc[UR36][R6.64+0x32], R39 ;  /* 0x0000322706003986 */ /* 0x000fe2000c101524 */
[----:B------:R-:W-:Y:S01]  /*17f70*/  ISETP.GT.AND P3, PT, R0, 0x21, P0 ;  /* 0x000000210000780c */ /* 0x000fe20000764270 */
[-C--:B------:R-:W-:Y:S02]  /*17f80*/  FMUL R42, R42, R2.reuse ;  /* 0x000000022a2a7220 */ /* 0x080fe40000400000 */
[----:B------:R-:W-:Y:S01]  /*17f90*/  @P4 STG.E.U16 desc[UR36][R4.64+0x40], R40 ;  /* 0x0000402804004986 */ /* 0x000fe2000c101524 */
[----:B------:R-:W-:Y:S01]  /*17fa0*/  ISETP.GT.AND P4, PT, R0, 0x28, P1 ;  /* 0x000000280000780c */ /* 0x000fe20000f84270 */
[-C--:B------:R-:W-:Y:S01]  /*17fb0*/  FMUL R43, R43, R2.reuse ;  /* 0x000000022b2b7220 */ /* 0x080fe20000400000 */
[----:B------:R-:W-:Y:S01]  /*17fc0*/  FMUL R44, R44, R2 ;  /* 0x000000022c2c7220 */ /* 0x000fe20000400000 */
[----:B------:R-:W-:-:S02]  /*17fd0*/  F2FP.BF16.F32.PACK_AB R41, RZ, R41 ;  /* 0x00000029ff29723e */ /* 0x000fc400000010ff */
[----:B------:R-:W-:Y:S02]  /*17fe0*/  F2FP.BF16.F32.PACK_AB R42, RZ, R42 ;  /* 0x0000002aff2a723e */ /* 0x000fe400000010ff */
        /* <DEDUP_REMOVED lines=357> */
[----:B------:R-:W-:Y:S01]  /*19640*/  ISETP.GT.AND P2, PT, R0, 0xd8, P0 ;  /* 0x000000d80000780c */ /* 0x000fe20000744270 */
[-C--:B------:R-:W-:Y:S02]  /*19650*/  FMUL R133, R133, R2.reuse ;  /* 0x0000000285857220 */ /* 0x080fe40000400000 */
[----:B------:R-:W-:Y:S01]  /*19660*/  @P3 STG.E.U16 desc[UR36][R6.64+0x1a2], R131 ;  /* 0x0001a28306003986 */ /* 0x000fe2000c101524 */
[----:B------:R-:W-:-:S03]  /*19670*/  FMUL R134, R134, R2 ;  /* 0x0000000286867220 */ /* 0x000fc60000400000 */
[----:B------:R-:W-:Y:S01]  /*19680*/  @P4 STG.E.U16 desc[UR36][R4.64+0x1b0], R132 ;  /* 0x0001b08404004986 */ /* 0x000fe2000c101524 */
[C---:B------:R-:W-:Y:S01]  /*19690*/  ISETP.GT.AND P4, PT, R0.reuse, 0xd9, P0 ;  /* 0x000000d90000780c */ /* 0x040fe20000784270 */
[----:B------:R-:W-:Y:S01]  /*196a0*/  FMUL R135, R135, R2 ;  /* 0x0000000287877220 */ /* 0x000fe20000400000 */
[----:B------:R-:W-:Y:S02]  /*196b0*/  F2FP.BF16.F32.PACK_AB R133, RZ, R133 ;  /* 0x00000085ff85723e */ /* 0x000fe400000010ff */
[----:B------:R-:W-:Y:S02]  /*196c0*/  F2FP.BF16.F32.PACK_AB R134, RZ, R134 ;  /* 0x00000086ff86723e */ /* 0x000fe400000010ff */
[----:B------:R-:W-:Y:S01]  /*196d0*/  F2FP.BF16.F32.PACK_AB R135, RZ, R135 ;  /* 0x00000087ff87723e */ /* 0x000fe200000010ff */
[----:B------:R-:W-:Y:S01]  /*196e0*/  @P5 STG.E.U16 desc[UR36][R4.64+0x1b2], R133 ;  /* 0x0001b28504005986 */ /* 0x000fe2000c101524 */
[----:B------:R-:W-:-:S03]  /*196f0*/  ISETP.GT.AND P5, PT, R0, 0xe0, P1 ;  /* 0x000000e00000780c */ /* 0x000fc60000fa4270 */
[----:B------:R-:W-:Y:S01]  /*19700*/  @P2 STG.E.U16 desc[UR36][R6.64+0x1b0], R134 ;  /* 0x0001b08606002986 */ /* 0x000fe2000c101524 */
[----:B------:R-:W-:Y:S01]  /*19710*/  ISETP.GT.AND P2, PT, R0, 0xe1, P1 ;  /* 0x000000e10000780c */ /* 0x000fe20000f44270 */
[-C--:B------:R-:W-:Y:S01]  /*19720*/  FMUL R136, R136, R2.reuse ;  /* 0x0000000288887220 */ /* 0x080fe20000400000 */
[C---:B------:R-:W-:Y:S01]  /*19730*/  ISETP.GT.AND P3, PT, R0.reuse, 0xe0, P0 ;  /* 0x000000e00000780c */ /* 0x040fe20000764270 */
[----:B------:R-:W-:Y:S01]  /*19740*/  @P4 STG.E.U16 desc[UR36][R6.64+0x1b2], R135 ;  /* 0x0001b28706004986 */ /* 0x000fe2000c101524 */
[-C--:B------:R-:W-:Y:S01]  /*19750*/  FMUL R137, R137, R2.reuse ;  /* 0x0000000289897220 */ /* 0x080fe20000400000 */
[----:B------:R-:W-:Y:S01]  /*19760*/  ISETP.GT.AND P4, PT, R0, 0xe1, P0 ;  /* 0x000000e10000780c */ /* 0x000fe20000784270 */
[-C--:B------:R-:W-:Y:S01]  /*19770*/  FMUL R138, R138, R2.reuse ;  /* 0x000000028a8a7220 */ /* 0x080fe20000400000 */
[----:B------:R-:W-:Y:S01]  /*19780*/  FMUL R139, R139, R2 ;  /* 0x000000028b8b7220 */ /* 0x000fe20000400000 */
[----:B------:R-:W-:Y:S02]  /*19790*/  F2FP.BF16.F32.PACK_AB R136, RZ, R136 ;  /* 0x00000088ff88723e */ /* 0x000fe400000010ff */
[----:B------:R-:W-:-:S02]  /*197a0*/  F2FP.BF16.F32.PACK_AB R137, RZ, R137 ;  /* 0x00000089ff89723e */ /* 0x000fc400000010ff */
[----:B------:R-:W-:Y:S02]  /*197b0*/  F2FP.BF16.F32.PACK_AB R138, RZ, R138 ;  /* 0x0000008aff8a723e */ /* 0x000fe400000010ff */
[----:B------:R-:W-:Y:S01]  /*197c0*/  F2FP.BF16.F32.PACK_AB R139, RZ, R139 ;  /* 0x0000008bff8b723e */ /* 0x000fe200000010ff */
[----:B------:R-:W-:Y:S01]  /*197d0*/  @P5 STG.E.U16 desc[UR36][R4.64+0x1c0], R136 ;  /* 0x0001c08804005986 */ /* 0x000fe2000c101524 */
[----:B------:R-:W-:-:S03]  /*197e0*/  ISETP.GT.AND P5, PT, R0, 0xe9, P1 ;  /* 0x000000e90000780c */ /* 0x000fc60000fa4270 */
[----:B------:R-:W-:Y:S01]  /*197f0*/  @P2 STG.E.U16 desc[UR36][R4.64+0x1c2], R137 ;  /* 0x0001c28904002986 */ /* 0x000fe2000c101524 */
[C---:B------:R-:W-:Y:S02]  /*19800*/  ISETP.GT.AND P2, PT, R0.reuse, 0xe8, P1 ;  /* 0x000000e80000780c */ /* 0x040fe40000f44270 */
[C---:B------:R-:W-:Y:S01]  /*19810*/  ISETP.GT.AND P6, PT, R0.reuse, 0xe8, P0 ;  /* 0x000000e80000780c */ /* 0x040fe200007c4270 */
[----:B------:R-:W-:Y:S01]  /*19820*/  @P3 STG.E.U16 desc[UR36][R6.64+0x1c0], R138 ;  /* 0x0001c08a06003986 */ /* 0x000fe2000c101524 */
[----:B------:R-:W-:Y:S01]  /*19830*/  ISETP.GT.AND P3, PT, R0, 0xe9, P0 ;  /* 0x000000e90000780c */ /* 0x000fe20000764270 */
[-C--:B------:R-:W-:Y:S01]  /*19840*/  FMUL R140, R140, R2.reuse ;  /* 0x000000028c8c7220 */ /* 0x080fe20000400000 */
[-C--:B------:R-:W-:Y:S01]  /*19850*/  FMUL R141, R141, R2.reuse ;  /* 0x000000028d8d7220 */ /* 0x080fe20000400000 */
[----:B------:R-:W-:Y:S01]  /*19860*/  @P4 STG.E.U16 desc[UR36][R6.64+0x1c2], R139 ;  /* 0x0001c28b06004986 */ /* 0x000fe2000c101524 */
[----:B------:R-:W-:Y:S01]  /*19870*/  ISETP.GT.AND P4, PT, R0, 0xf0, P1 ;  /* 0x000000f00000780c */ /* 0x000fe20000f84270 */
[-C--:B------:R-:W-:Y:S01]  /*19880*/  FMUL R142, R142, R2.reuse ;  /* 0x000000028e8e7220 */ /* 0x080fe20000400000 */
[-C--:B------:R-:W-:Y:S01]  /*19890*/  FMUL R143, R143, R2.reuse ;  /* 0x000000028f8f7220 */ /* 0x080fe20000400000 */
[----:B------:R-:W-:Y:S01]  /*198a0*/  FMUL R144, R144, R2 ;  /* 0x0000000290907220 */ /* 0x000fe20000400000 */
[----:B------:R-:W-:-:S02]  /*198b0*/  F2FP.BF16.F32.PACK_AB R140, RZ, R140 ;  /* 0x0000008cff8c723e */ /* 0x000fc400000010ff */
[----:B------:R-:W-:Y:S02]  /*198c0*/  F2FP.BF16.F32.PACK_AB R141, RZ, R141 ;  /* 0x0000008dff8d723e */ /* 0x000fe400000010ff */
[----:B------:R-:W-:Y:S02]  /*198d0*/  F2FP.BF16.F32.PACK_AB R142, RZ, R142 ;  /* 0x0000008eff8e723e */ /* 0x000fe400000010ff */
[----:B------:R-:W-:Y:S02]  /*198e0*/  F2FP.BF16.F32.PACK_AB R143, RZ, R143 ;  /* 0x0000008fff8f723e */ /* 0x000fe400000010ff */
[----:B------:R-:W-:Y:S01]  /*198f0*/  F2FP.BF16.F32.PACK_AB R144, RZ, R144 ;  /* 0x00000090ff90723e */ /* 0x000fe200000010ff */
[----:B------:R-:W-:Y:S01]  /*19900*/  @P2 STG.E.U16 desc[UR36][R4.64+0x1d0], R140 ;  /* 0x0001d08c04002986 */ /* 0x000fe2000c101524 */
[----:B------:R-:W-:-:S03]  /*19910*/  ISETP.GT.AND P2, PT, R0, 0xf1, P1 ;  /* 0x000000f10000780c */ /* 0x000fc60000f44270 */
[----:B------:R-:W-:Y:S01]  /*19920*/  @P5 STG.E.U16 desc[UR36][R4.64+0x1d2], R141 ;  /* 0x0001d28d04005986 */ /* 0x000fe2000c101524 */
[----:B------:R-:W-:-:S03]  /*19930*/  ISETP.GT.AND P5, PT, R0, 0xf0, P0 ;  /* 0x000000f00000780c */ /* 0x000fc600007a4270 */
[----:B------:R-:W-:Y:S01]  /*19940*/  @P6 STG.E.U16 desc[UR36][R6.64+0x1d0], R142 ;  /* 0x0001d08e06006986 */ /* 0x000fe2000c101524 */
[----:B------:R-:W-:-:S03]  /*19950*/  FMUL R145, R145, R2 ;  /* 0x0000000291917220 */ /* 0x000fc60000400000 */
[----:B------:R-:W-:Y:S01]  /*19960*/  @P3 STG.E.U16 desc[UR36][R6.64+0x1d2], R143 ;  /* 0x0001d28f06003986 */ /* 0x000fe2000c101524 */
[----:B------:R-:W-:-:S03]  /*19970*/  ISETP.GT.AND P3, PT, R0, 0xf8, P1 ;  /* 0x000000f80000780c */ /* 0x000fc60000f64270 */
[----:B------:R-:W-:Y:S01]  /*19980*/  @P4 STG.E.U16 desc[UR36][R4.64+0x1e0], R144 ;  /* 0x0001e09004004986 */ /* 0x000fe2000c101524 */
[----:B------:R-:W-:Y:S01]  /*19990*/  ISETP.GT.AND P4, PT, R0, 0xf1, P0 ;  /* 0x000000f10000780c */ /* 0x000fe20000784270 */
[-C--:B------:R-:W-:Y:S01]  /*199a0*/  FMUL R146, R146, R2.reuse ;  /* 0x0000000292927220 */ /* 0x080fe20000400000 */
[C---:B------:R-:W-:Y:S01]  /*199b0*/  ISETP.GT.AND P1, PT, R0.reuse, 0xf9, P1 ;  /* 0x000000f90000780c */ /* 0x040fe20000f24270 */
[-C--:B------:R-:W-:Y:S01]  /*199c0*/  FMUL R147, R147, R2.reuse ;  /* 0x0000000293937220 */ /* 0x080fe20000400000 */
[----:B------:R-:W-:Y:S01]  /*199d0*/  ISETP.GT.AND P6, PT, R0, 0xf8, P0 ;  /* 0x000000f80000780c */ /* 0x000fe200007c4270 */
[-C--:B------:R-:W-:Y:S01]  /*199e0*/  FMUL R148, R148, R2.reuse ;  /* 0x0000000294947220 */ /* 0x080fe20000400000 */
[----:B------:R-:W-:Y:S01]  /*199f0*/  FMUL R149, R149, R2 ;  /* 0x0000000295957220 */ /* 0x000fe20000400000 */
[----:B------:R-:W-:Y:S02]  /*19a00*/  F2FP.BF16.F32.PACK_AB R145, RZ, R145 ;  /* 0x00000091ff91723e */ /* 0x000fe400000010ff */
[----:B------:R-:W-:-:S02]  /*19a10*/  F2FP.BF16.F32.PACK_AB R146, RZ, R146 ;  /* 0x00000092ff92723e */ /* 0x000fc400000010ff */
[----:B------:R-:W-:Y:S02]  /*19a20*/  ISETP.GT.AND P0, PT, R0, 0xf9, P0 ;  /* 0x000000f90000780c */ /* 0x000fe40000704270 */
[----:B------:R-:W-:Y:S01]  /*19a30*/  F2FP.BF16.F32.PACK_AB R147, RZ, R147 ;  /* 0x00000093ff93723e */ /* 0x000fe200000010ff */
[----:B------:R-:W-:Y:S01]  /*19a40*/  FMUL R150, R150, R2 ;  /* 0x0000000296967220 */ /* 0x000fe20000400000 */
[----:B------:R-:W-:Y:S02]  /*19a50*/  F2FP.BF16.F32.PACK_AB R148, RZ, R148 ;  /* 0x00000094ff94723e */ /* 0x000fe400000010ff */
[----:B------:R-:W-:Y:S01]  /*19a60*/  F2FP.BF16.F32.PACK_AB R149, RZ, R149 ;  /* 0x00000095ff95723e */ /* 0x000fe200000010ff */
[----:B------:R-:W-:Y:S01]  /*19a70*/  FMUL R151, R151, R2 ;  /* 0x0000000297977220 */ /* 0x000fe20000400000 */
[----:B------:R-:W-:Y:S01]  /*19a80*/  @P2 STG.E.U16 desc[UR36][R4.64+0x1e2], R145 ;  /* 0x0001e29104002986 */ /* 0x000fe2000c101524 */
[----:B------:R-:W-:-:S03]  /*19a90*/  F2FP.BF16.F32.PACK_AB R150, RZ, R150 ;  /* 0x00000096ff96723e */ /* 0x000fc600000010ff */
[----:B------:R-:W-:Y:S01]  /*19aa0*/  @P5 STG.E.U16 desc[UR36][R6.64+0x1e0], R146 ;  /* 0x0001e09206005986 */ /* 0x000fe2000c101524 */
[----:B------:R-:W-:-:S03]  /*19ab0*/  F2FP.BF16.F32.PACK_AB R151, RZ, R151 ;  /* 0x00000097ff97723e */ /* 0x000fc600000010ff */
[----:B------:R-:W-:Y:S04]  /*19ac0*/  @P4 STG.E.U16 desc[UR36][R6.64+0x1e2], R147 ;  /* 0x0001e29306004986 */ /* 0x000fe8000c101524 */
[----:B------:R-:W-:Y:S04]  /*19ad0*/  @P3 STG.E.U16 desc[UR36][R4.64+0x1f0], R148 ;  /* 0x0001f09404003986 */ /* 0x000fe8000c101524 */
[----:B------:R0:W-:Y:S02]  /*19ae0*/  @P1 STG.E.U16 desc[UR36][R4.64+0x1f2], R149 ;  /* 0x0001f29504001986 */ /* 0x0001e4000c101524 */
[----:B0-----:R-:W-:-:S02]  /*19af0*/  @P6 IMAD.MOV.U32 R4, RZ, RZ, R6 ;  /* 0x000000ffff046224 */ /* 0x001fc400078e0006 */
[----:B------:R-:W-:-:S05]  /*19b00*/  @P6 IMAD.MOV.U32 R5, RZ, RZ, R7 ;  /* 0x000000ffff056224 */ /* 0x000fca00078e0007 */
[----:B------:R0:W-:Y:S04]  /*19b10*/  @P6 STG.E.U16 desc[UR36][R4.64+0x1f0], R150 ;  /* 0x0001f09604006986 */ /* 0x0001e8000c101524 */
[----:B------:R0:W-:Y:S02]  /*19b20*/  @P0 STG.E.U16 desc[UR36][R6.64+0x1f2], R151 ;  /* 0x0001f29706000986 */ /* 0x0001e4000c101524 */
.L_x_542:
[----:B------:R-:W-:Y:S05]  /*19b30*/  BSYNC B0 ;  /* 0x0000000000007941 */ /* 0x000fea0003800000 */
.L_x_34:
[----:B0-----:R-:W2:Y:S04]  /*19b40*/  LDL.LU R5, [R1+0x200] ;  /* 0x0002000001057983 */ /* 0x001ea80000300800 */
[----:B------:R-:W2:Y:S01]  /*19b50*/  LDL.LU R4, [R1+0x204] ;  /* 0x0002040001047983 */ /* 0x000ea20000300800 */
[----:B------:R-:W-:Y:S01]  /*19b60*/  ULDC UR4, c[0x0][0xc] ;  /* 0x0000030000047ab9 */ /* 0x000fe20000000800 */
[----:B------:R-:W-:Y:S01]  /*19b70*/  ULDC UR5, c[0x0][0x10] ;  /* 0x0000040000057ab9 */ /* 0x000fe20000000800 */
[----:B-----5:R-:W2:Y:S01]  /*19b80*/  LDC R3, c[0x0][0x14] ;  /* 0x00000500ff037b82 */ /* 0x020ea20000000800 */
[----:B------:R-:W-:Y:S01]  /*19b90*/  UIMAD.WIDE.U32 UR4, UR4, UR5, URZ ;  /* 0x00000005040472a5 */ /* 0x000fe2000f8e003f */
[----:B----4-:R-:W-:Y:S01]  /*19ba0*/  PRMT R0, RZ, 0x7610, R0 ;  /* 0x00007610ff007816 */ /* 0x010fe20000000000 */
[----:B------:R-:W-:Y:S01]  /*19bb0*/  UMOV UR42, 0xffffffff ;  /* 0xffffffff002a7882 */ /* 0x000fe20000000000 */
[----:B------:R-:W-:-:S03]  /*19bc0*/  UMOV UR43, 0xffffffff ;  /* 0xffffffff002b7882 */ /* 0x000fc60000000000 */
[----:B--2---:R-:W-:-:S04]  /*19bd0*/  IMAD.WIDE.U32 R4, R3, UR4, R4 ;  /* 0x0000000403047c25 */ /* 0x004fc8000f8e0004 */
[----:B------:R-:W-:Y:S01]  /*19be0*/  IMAD R3, R3, UR5, RZ ;  /* 0x0000000503037c24 */ /* 0x000fe2000f8e02ff */
[----:B------:R-:W-:Y:S01]  /*19bf0*/  ULDC.64 UR4, c[0x0][0x650] ;  /* 0x0001940000047ab9 */ /* 0x000fe20000000a00 */
[----:B------:R-:W-:Y:S01]  /*19c00*/  IMAD.MOV.U32 R7, RZ, RZ, R4 ;  /* 0x000000ffff077224 */ /* 0x000fe200078e0004 */
[----:B------:R-:W-:Y:S02]  /*19c10*/  ISETP.GE.U32.AND P0, PT, R4, UR4, PT ;  /* 0x0000000404007c0c */ /* 0x000fe4000bf06070 */
[----:B------:R-:W-:-:S04]  /*19c20*/  IADD3 R6, R5, R3, RZ ;  /* 0x0000000305067210 */ /* 0x000fc80007ffe0ff */
[----:B------:R-:W-:Y:S01]  /*19c30*/  ISETP.GE.U32.AND.EX P0, PT, R6, UR5, PT, P0 ;  /* 0x0000000506007c0c */ /* 0x000fe2000bf06100 */
[----:B------:R0:W-:Y:S04]  /*19c40*/  STL [R1+0x200], R6 ;  /* 0x0002000601007387 */ /* 0x0001e80000100800 */
[----:B------:R0:W-:Y:S08]  /*19c50*/  STL [R1+0x204], R7 ;  /* 0x0002040701007387 */ /* 0x0001f00000100800 */
[----:B------:R-:W-:Y:S05]  /*19c60*/  @P0 BRA `(.L_x_543) ;  /* 0x0000000400880947 */ /* 0x000fea0003800000 */
[----:B------:R-:W2:Y:S01]  /*19c70*/  S2UR UR6, SR_CTAID.X ;  /* 0x00000000000679c3 */ /* 0x000ea20000002500 */
[----:B------:R-:W-:Y:S01]  /*19c80*/  ULDC.64 UR12, c[0x0][0x628] ;  /* 0x00018a00000c7ab9 */ /* 0x000fe20000000a00 */
[----:B------:R-:W-:Y:S01]  /*19c90*/  ULDC UR4, c[0x0][0x150] ;  /* 0x0000540000047ab9 */ /* 0x000fe20000000800 */
[----:B------:R-:W-:Y:S01]  /*19ca0*/  ISETP.NE.U32.AND P0, PT, RZ, UR12, PT ;  /* 0x0000000cff007c0c */ /* 0x000fe2000bf05070 */
[----:B------:R-:W-:Y:S01]  /*19cb0*/  ULDC UR15, c[0x0][0x630] ;  /* 0x00018c00000f7ab9 */ /* 0x000fe20000000800 */
[C---:B------:R-:W-:Y:S01]  /*19cc0*/  R2UR UR16, R7.reuse ;  /* 0x00000000071072ca */ /* 0x040fe200000e0000 */
[----:B------:R-:W-:Y:S01]  /*19cd0*/  ULDC UR19, c[0x0][0x154] ;  /* 0x0000550000137ab9 */ /* 0x000fe20000000800 */
[----:B------:R-:W-:Y:S01]  /*19ce0*/  ISETP.NE.AND.EX P0, PT, RZ, UR13, PT, P0 ;  /* 0x0000000dff007c0c */ /* 0x000fe2000bf05300 */
[----:B------:R-:W4:Y:S01]  /*19cf0*/  S2UR UR18, SR_CTAID.Y ;  /* 0x00000000001279c3 */ /* 0x000f220000002600 */
[----:B------:R-:W-:Y:S02]  /*19d00*/  R2UR UR17, R6 ;  /* 0x00000000061172ca */ /* 0x000fe400000e0000 */
[----:B------:R-:W-:-:S02]  /*19d10*/  R2UR UR10, R7 ;  /* 0x00000000070a72ca */ /* 0x000fc400000e0000 */
[----:B------:R-:W-:Y:S02]  /*19d20*/  R2UR UR11, R6 ;  /* 0x00000000060b72ca */ /* 0x000fe400000e0000 */
[----:B--2---:R-:W-:-:S05]  /*19d30*/  I2FP.F32.U32 R0, UR6 ;  /* 0x0000000600007c45 */ /* 0x004fca0008201000 */
[----:B------:R-:W-:-:S04]  /*19d40*/  FMUL R0, R0, UR4 ;  /* 0x0000000400007c20 */ /* 0x000fc80008400000 */
[----:B------:R2:W0:Y:S01]  /*19d50*/  F2I.U32.TRUNC.NTZ R3, R0 ;  /* 0x0000000000037305 */ /* 0x000422000020f000 */
[----:B----4-:R-:W-:Y:S05]  /*19d60*/  @!P0 BRA `(.L_x_544) ;  /* 0x0000000000308947 */ /* 0x010fea0003800000 */
        /* <DEDUP_REMOVED lines=12> */
.L_x_544:
[----:B------:R-:W-:Y:S01]  /*19e30*/  USHF.R.U64 UR43, UR10, UR15, UR11 ;  /* 0x0000000f0a2b7299 */ /* 0x000fe2000800120b */
[----:B--2---:R-:W-:Y:S01]  /*19e40*/  I2FP.F32.U32 R0, UR18 ;  /* 0x0000001200007c45 */ /* 0x004fe20008201000 */
[----:B------:R-:W-:Y:S02]  /*19e50*/  USHF.R.U32.HI UR4, URZ, UR15, UR11 ;  /* 0x0000000f3f047299 */ /* 0x000fe4000801160b */
[----:B------:R-:W-:Y:S02]  /*19e60*/  UIADD3 UR10, UP0, URZ, -UR43, URZ ;  /* 0x8000002b3f0a7290 */ /* 0x000fe4000ff1e03f */
[----:B------:R-:W-:Y:S01]  /*19e70*/  FMUL R0, R0, UR19 ;  /* 0x0000001300007c20 */ /* 0x000fe20008400000 */
[----:B------:R-:W-:Y:S01]  /*19e80*/  ULDC.64 UR12, c[0x0][0x620] ;  /* 0x00018800000c7ab9 */ /* 0x000fe20000000a00 */
[----:B------:R-:W-:Y:S01]  /*19e90*/  UIADD3.X UR4, URZ, ~UR4, URZ, UP0, !UPT ;  /* 0x800000043f047290 */ /* 0x000fe200087fe43f */
[----:B------:R-:W-:Y:S01]  /*19ea0*/  UMOV UR8, UR16 ;  /* 0x0000001000087c82 */ /* 0x000fe20008000000 */
[----:B------:R-:W-:-:S02]  /*19eb0*/  UMOV UR9, UR17 ;  /* 0x0000001100097c82 */ /* 0x000fc40008000000 */
[----:B------:R-:W-:Y:S01]  /*19ec0*/  UIMAD UR4, UR4, UR12, URZ ;  /* 0x0000000c040472a4 */ /* 0x000fe2000f8e023f */
[----:B------:R-:W2:Y:S01]  /*19ed0*/  F2I.U32.TRUNC.NTZ R0, R0 ;  /* 0x0000000000007305 */ /* 0x000ea2000020f000 */
[----:B------:R-:W-:Y:S01]  /*19ee0*/  UIMAD.WIDE.U32 UR8, UR10, UR12, UR8 ;  /* 0x0000000c0a0872a5 */ /* 0x000fe2000f8e0008 */
[----:B0-----:R-:W-:Y:S01]  /*19ef0*/  R2UR UR12, R3 ;  /* 0x00000000030c72ca */ /* 0x001fe200000e0000 */
[----:B------:R-:W-:Y:S01]  /*19f00*/  UIMAD UR10, UR10, UR13, UR4 ;  /* 0x0000000d0a0a72a4 */ /* 0x000fe2000f8e0204 */
[----:B------:R-:W-:Y:S01]  /*19f10*/  ULDC UR11, c[0x0][0x618] ;  /* 0x00018600000b7ab9 */ /* 0x000fe20000000800 */
[----:B------:R-:W-:Y:S02]  /*19f20*/  ULDC UR21, c[0x0][0x658] ;  /* 0x0001960000157ab9 */ /* 0x000fe40000000800 */
[----:B------:R-:W-:Y:S01]  /*19f30*/  UIADD3 UR9, UR9, UR10, URZ ;  /* 0x0000000a09097290 */ /* 0x000fe2000fffe03f */
[----:B------:R-:W-:Y:S01]  /*19f40*/  UMOV UR15, 0xffffffff ;  /* 0xffffffff000f7882 */ /* 0x000fe20000000000 */
[----:B------:R-:W-:Y:S01]  /*19f50*/  ULDC.64 UR4, c[0x0][0x640] ;  /* 0x0001900000047ab9 */ /* 0x000fe20000000a00 */
[----:B------:R-:W-:Y:S01]  /*19f60*/  USHF.L.U32 UR15, UR15, UR21, URZ ;  /* 0x000000150f0f7299 */ /* 0x000fe2000800063f */
[----:B------:R-:W-:Y:S01]  /*19f70*/  ISETP.NE.U32.AND P0, PT, RZ, UR4, PT ;  /* 0x00000004ff007c0c */ /* 0x000fe2000bf05070 */
[----:B------:R-:W-:-:S02]  /*19f80*/  USHF.R.U64 UR16, UR8, UR11, UR9 ;  /* 0x0000000b08107299 */ /* 0x000fc40008001209 */
[----:B------:R-:W-:Y:S01]  /*19f90*/  USHF.R.U32.HI UR8, URZ, UR11, UR9 ;  /* 0x0000000b3f087299 */ /* 0x000fe20008011609 */
[----:B--2---:R-:W-:Y:S01]  /*19fa0*/  R2UR UR14, R0 ;  /* 0x00000000000e72ca */ /* 0x004fe200000e0000 */
[----:B------:R-:W-:Y:S01]  /*19fb0*/  ULDC UR17, c[0x0][0x608] ;  /* 0x0001820000117ab9 */ /* 0x000fe20000000800 */
[----:B------:R-:W-:Y:S01]  /*19fc0*/  ULOP3.LUT UR41, URZ, UR15, URZ, 0x33, !UPT ;  /* 0x0000000f3f297292 */ /* 0x000fe2000f8e333f */
[----:B------:R-:W-:Y:S01]  /*19fd0*/  ISETP.NE.AND.EX P0, PT, RZ, UR5, PT, P0 ;  /* 0x00000005ff007c0c */ /* 0x000fe2000bf05300 */
[----:B------:R-:W-:Y:S02]  /*19fe0*/  USHF.R.U64 UR15, UR16, UR17, UR8 ;  /* 0x00000011100f7299 */ /* 0x000fe40008001208 */
[----:B------:R-:W-:Y:S02]  /*19ff0*/  USHF.R.U32.HI UR8, URZ, UR17, UR8 ;  /* 0x000000113f087299 */ /* 0x000fe40008011608 */
[----:B------:R-:W-:Y:S02]  /*1a000*/  UIADD3 UR12, -UR12, URZ, URZ ;  /* 0x0000003f0c0c7290 */ /* 0x000fe4000fffe13f */
[----:B------:R-:W-:Y:S01]  /*1a010*/  USHF.R.U64 UR17, UR15, UR21, UR8 ;  /* 0x000000150f117299 */ /* 0x000fe20008001208 */
[----:B------:R-:W-:Y:S01]  /*1a020*/  UMOV UR19, 0x1 ;  /* 0x0000000100137882 */ /* 0x000fe20000000000 */
[----:B------:R-:W-:Y:S01]  /*1a030*/  ULDC UR13, c[0x0][0x144] ;  /* 0x00005100000d7ab9 */ /* 0x000fe20000000800 */
[----:B------:R-:W-:Y:S01]  /*1a040*/  ULDC UR7, c[0x0][0x600] ;  /* 0x0001800000077ab9 */ /* 0x000fe20000000800 */
[----:B------:R-:W-:-:S02]  /*1a050*/  USHF.L.U32 UR24, UR19, UR21, URZ ;  /* 0x0000001513187299 */ /* 0x000fc4000800063f */
[----:B------:R-:W-:Y:S02]  /*1a060*/  USHF.R.U32.HI UR8, URZ, UR21, UR8 ;  /* 0x000000153f087299 */ /* 0x000fe40008011608 */
[----:B------:R-:W-:Y:S02]  /*1a070*/  UIMAD UR21, UR13, UR12, UR6 ;  /* 0x0000000c0d1572a4 */ /* 0x000fe4000f8e0206 */
[----:B------:R-:W-:Y:S02]  /*1a080*/  UIADD3 UR20, UR7, -0x1, URZ ;  /* 0xffffffff07147890 */ /* 0x000fe4000fffe03f */
[----:B------:R-:W-:Y:S01]  /*1a090*/  UIADD3 UR19, -UR14, URZ, URZ ;  /* 0x0000003f0e137290 */ /* 0x000fe2000fffe13f */
[----:B------:R-:W-:Y:S01]  /*1a0a0*/  ULDC UR25, c[0x0][0x148] ;  /* 0x0000520000197ab9 */ /* 0x000fe20000000800 */
[----:B------:R-:W-:Y:S01]  /*1a0b0*/  ULDC UR22, c[0x0][0x648] ;  /* 0x0001920000167ab9 */ /* 0x000fe20000000800 */
[----:B------:R-:W-:Y:S01]  /*1a0c0*/  ULDC UR23, c[0x0][0x638] ;  /* 0x00018e0000177ab9 */ /* 0x000fe20000000800 */
        /* <DEDUP_REMOVED lines=14> */
.L_x_545:
[----:B------:R-:W-:Y:S01]  /*1a1b0*/  UISETP.NE.AND UP0, UPT, UR45, URZ, UPT ;  /* 0x0000003f2d00728c */ /* 0x000fe2000bf05270 */
[----:B------:R-:W-:Y:S01]  /*1a1c0*/  IMAD.MOV.U32 R0, RZ, RZ, 0x1 ;  /* 0x00000001ff007424 */ /* 0x000fe200078e00ff */
[----:B------:R-:W-:Y:S02]  /*1a1d0*/  USHF.R.U64 UR4, UR6, UR22, UR8 ;  /* 0x0000001606047299 */ /* 0x000fe40008001208 */
[----:B------:R-:W-:Y:S02]  /*1a1e0*/  ULOP3.LUT UR41, UR15, UR41, URZ, 0xc0, !UPT ;  /* 0x000000290f297292 */ /* 0x000fe4000f8ec03f */
[----:B------:R-:W-:Y:S02]  /*1a1f0*/  UIADD3 UR5, -UR4, URZ, URZ ;  /* 0x0000003f04057290 */ /* 0x000fe4000fffe13f */
[----:B------:R-:W-:Y:S02]  /*1a200*/  UIMAD UR41, UR24, UR4, UR41 ;  /* 0x00000004182972a4 */ /* 0x000fe4000f8e0229 */
[----:B------:R-:W-:-:S02]  /*1a210*/  ULOP3.LUT UR16, UR16, UR20, URZ, 0xc0, !UPT ;  /* 0x0000001410107292 */ /* 0x000fc4000f8ec03f */
[----:B------:R-:W-:Y:S02]  /*1a220*/  @UP0 UIMAD UR21, UR25, UR19, UR18 ;  /* 0x00000013191502a4 */ /* 0x000fe4000f8e0212 */
[----:B------:R-:W-:-:S03]  /*1a230*/  UIMAD UR4, UR5, UR23, UR17 ;  /* 0x00000017050472a4 */ /* 0x000fc6000f8e0211 */
[----:B------:R-:W-:Y:S01]  /*1a240*/  ULDC UR5, c[0x0][0x610] ;  /* 0x0001840000057ab9 */ /* 0x000fe20000000800 */
[----:B------:R-:W-:Y:S02]  /*1a250*/  UIMAD UR4, UR4, UR7, UR16 ;  /* 0x00000007040472a4 */ /* 0x000fe4000f8e0210 */
[----:B------:R-:W-:-:S04]  /*1a260*/  UIMAD UR41, UR41, UR5, UR21 ;  /* 0x00000005292972a4 */ /* 0x000fc8000f8e0215 */
[----:B------:R-:W-:Y:S02]  /*1a270*/  USEL UR42, UR4, UR41, !UP0 ;  /* 0x00000029042a7287 */ /* 0x000fe4000c000000 */
[----:B------:R-:W-:-:S12]  /*1a280*/  USEL UR41, UR41, UR4, !UP0 ;  /* 0x0000000429297287 */ /* 0x000fd8000c000000 */
.L_x_543:
[----:B------:R-:W-:-:S13]  /*1a290*/  LOP3.LUT P0, RZ, R0, 0xff, RZ, 0xc0, !PT ;  /* 0x000000ff00ff7812 */ /* 0x000fda000780c0ff */
[----:B------:R-:W-:Y:S05]  /*1a2a0*/  @P0 BRA `(.L_x_546) ;  /* 0xfffffe7000380947 */ /* 0x000fea000383ffff */
[----:B------:R-:W-:Y:S05]  /*1a2b0*/  EXIT ;  /* 0x000000000000794d */ /* 0x000fea0003800000 */
.L_x_7:
[----:B------:R-:W2:Y:S01]  /*1a2c0*/  LDL R5, [R1+0x204] ;  /* 0x0002040001057983 */ /* 0x000ea20000100800 */
[----:B------:R-:W-:-:S03]  /*1a2d0*/  ULDC.64 UR4, c[0x0][0x650] ;  /* 0x0001940000047ab9 */ /* 0x000fc60000000a00 */
[----:B------:R-:W3:Y:S01]  /*1a2e0*/  LDL R4, [R1+0x200] ;  /* 0x0002000001047983 */ /* 0x000ee20000100800 */
[----:B------:R-:W-:Y:S01]  /*1a2f0*/  PRMT R0, RZ, 0x7610, R0 ;  /* 0x00007610ff007816 */ /* 0x000fe20000000000 */
[----:B------:R-:W-:Y:S01]  /*1a300*/  IMAD.MOV.U32 R2, RZ, RZ, -0x1 ;  /* 0xffffffffff027424 */ /* 0x000fe200078e00ff */
[----:B------:R-:W-:Y:S01]  /*1a310*/  MOV R3, 0xffffffff ;  /* 0xffffffff00037802 */ /* 0x000fe20000000f00 */
[----:B------:R-:W-:Y:S01]  /*1a320*/  IMAD.MOV.U32 R9, RZ, RZ, -0x1 ;  /* 0xffffffffff097424 */ /* 0x000fe200078e00ff */
[----:B--2---:R-:W-:-:S04]  /*1a330*/  ISETP.GE.U32.AND P0, PT, R5, UR4, PT ;  /* 0x0000000405007c0c */ /* 0x004fc8000bf06070 */
[----:B---3--:R-:W-:-:S13]  /*1a340*/  ISETP.GE.U32.AND.EX P0, PT, R4, UR5, PT, P0 ;  /* 0x0000000504007c0c */ /* 0x008fda000bf06100 */
        /* <DEDUP_REMOVED lines=21> */
.L_x_548:
[----:B------:R-:W-:Y:S01]  /*1a4a0*/  USHF.R.U64 UR4, UR14, UR19, UR15 ;  /* 0x000000130e047299 */ /* 0x000fe2000800120f */
[----:B------:R-:W-:Y:S01]  /*1a4b0*/  R2UR UR7, R4 ;  /* 0x00000000040772ca */ /* 0x000fe200000e0000 */
[----:B------:R-:W-:Y:S02]  /*1a4c0*/  USHF.R.U32.HI UR5, URZ, UR19, UR15 ;  /* 0x000000133f057299 */ /* 0x000fe4000801160f */
[----:B------:R-:W-:Y:S01]  /*1a4d0*/  UIADD3 UR13, UP0, URZ, -UR4, URZ ;  /* 0x800000043f0d7290 */ /* 0x000fe2000ff1e03f */
[----:B------:R-:W-:Y:S01]  /*1a4e0*/  ULDC.64 UR14, c[0x0][0x620] ;  /* 0x00018800000e7ab9 */ /* 0x000fe20000000a00 */
[----:B------:R-:W-:Y:S02]  /*1a4f0*/  UMOV UR6, UR20 ;  /* 0x0000001400067c82 */ /* 0x000fe40008000000 */
[----:B------:R-:W-:Y:S02]  /*1a500*/  UIADD3.X UR5, URZ, ~UR5, URZ, UP0, !UPT ;  /* 0x800000053f057290 */ /* 0x000fe400087fe43f */
[----:B------:R-:W-:-:S02]  /*1a510*/  UISETP.NE.AND UP1, UPT, UR45, URZ, UPT ;  /* 0x0000003f2d00728c */ /* 0x000fc4000bf25270 */
[----:B------:R-:W-:Y:S02]  /*1a520*/  UIMAD UR5, UR5, UR14, URZ ;  /* 0x0000000e050572a4 */ /* 0x000fe4000f8e023f */
[----:B------:R-:W-:Y:S02]  /*1a530*/  UIMAD.WIDE.U32 UR6, UR13, UR14, UR6 ;  /* 0x0000000e0d0672a5 */ /* 0x000fe4000f8e0006 */
[----:B------:R-:W-:Y:S01]  /*1a540*/  UIMAD UR5, UR13, UR15, UR5 ;  /* 0x0000000f0d0572a4 */ /* 0x000fe2000f8e0205 */
[----:B------:R-:W-:Y:S02]  /*1a550*/  ULDC UR14, c[0x0][0x608] ;  /* 0x00018200000e7ab9 */ /* 0x000fe40000000800 */
[----:B------:R-:W-:Y:S01]  /*1a560*/  ULDC UR13, c[0x0][0x618] ;  /* 0x00018600000d7ab9 */ /* 0x000fe20000000800 */
[----:B------:R-:W-:Y:S01]  /*1a570*/  UIADD3 UR5, UR7, UR5, URZ ;  /* 0x0000000507057290 */ /* 0x000fe2000fffe03f */
[----:B------:R-:W-:Y:S01]  /*1a580*/  ULDC UR22, c[0x0][0x658] ;  /* 0x0001960000167ab9 */ /* 0x000fe20000000800 */
[----:B------:R-:W-:-:S02]  /*1a590*/  @UP1 UIMAD UR8, UR11, UR12, UR10 ;  /* 0x0000000c0b0812a4 */ /* 0x000fc4000f8e020a */
[----:B------:R-:W-:Y:S02]  /*1a5a0*/  USHF.R.U64 UR17, UR6, UR13, UR5 ;  /* 0x0000000d06117299 */ /* 0x000fe40008001205 */
[----:B------:R-:W-:Y:S01]  /*1a5b0*/  USHF.R.U32.HI UR5, URZ, UR13, UR5 ;  /* 0x0000000d3f057299 */ /* 0x000fe20008011605 */
[----:B------:R-:W-:Y:S01]  /*1a5c0*/  ULDC.64 UR6, c[0x0][0x640] ;  /* 0x0001900000067ab9 */ /* 0x000fe20000000a00 */
[----:B------:R-:W-:Y:S01]  /*1a5d0*/  UMOV UR10, 0xffffffff ;  /* 0xffffffff000a7882 */ /* 0x000fe20000000000 */
[----:B------:R-:W-:Y:S01]  /*1a5e0*/  ISETP.NE.U32.AND P0, PT, RZ, UR6, PT ;  /* 0x00000006ff007c0c */ /* 0x000fe2000bf05070 */
[----:B------:R-:W-:Y:S02]  /*1a5f0*/  USHF.R.U64 UR18, UR17, UR14, UR5 ;  /* 0x0000000e11127299 */ /* 0x000fe40008001205 */
[----:B------:R-:W-:Y:S01]  /*1a600*/  USHF.R.U32.HI UR5, URZ, UR14, UR5 ;  /* 0x0000000e3f057299 */ /* 0x000fe20008011605 */
[----:B------:R-:W-:Y:S01]  /*1a610*/  ISETP.NE.AND.EX P0, PT, RZ, UR7, PT, P0 ;  /* 0x00000007ff007c0c */ /* 0x000fe2000bf05300 */
[----:B------:R-:W-:-:S02]  /*1a620*/  USHF.L.U32 UR11, UR10, UR22, URZ ;  /* 0x000000160a0b7299 */ /* 0x000fc4000800063f */
[----:B------:R-:W-:Y:S01]  /*1a630*/  USHF.R.U64 UR19, UR18, UR22, UR5 ;  /* 0x0000001612137299 */ /* 0x000fe20008001205 */
[----:B------:R-:W-:Y:S01]  /*1a640*/  ULDC UR20, c[0x0][0x600] ;  /* 0x0001800000147ab9 */ /* 0x000fe20000000800 */
[----:B------:R-:W-:Y:S02]  /*1a650*/  USHF.R.U32.HI UR10, URZ, UR22, UR5 ;  /* 0x000000163f0a7299 */ /* 0x000fe40008011605 */
[----:B------:R-:W-:Y:S02]  /*1a660*/  UIADD3 UR21, UR20, -0x1, URZ ;  /* 0xffffffff14157890 */ /* 0x000fe4000fffe03f */
[----:B------:R-:W-:Y:S01]  /*1a670*/  ULOP3.LUT UR26, URZ, UR11, URZ, 0x33, !UPT ;  /* 0x0000000b3f1a7292 */ /* 0x000fe2000f8e333f */
        /* <DEDUP_REMOVED lines=17> */
.L_x_549:
[----:B------:R-:W-:Y:S01]  /*1a790*/  USHF.R.U64 UR6, UR5, UR23, UR10 ;  /* 0x0000001705067299 */ /* 0x000fe2000800120a */
[----:B------:R-:W-:Y:S01]  /*1a7a0*/  IMAD.MOV.U32 R0, RZ, RZ, 0x1 ;  /* 0x00000001ff007424 */ /* 0x000fe200078e00ff */
[----:B------:R-:W-:Y:S01]  /*1a7b0*/  USHF.L.U32 UR25, UR25, UR22, URZ ;  /* 0x0000001619197299 */ /* 0x000fe2000800063f */
[----:B------:R-:W-:Y:S01]  /*1a7c0*/  IMAD.U32 R9, RZ, RZ, UR4 ;  /* 0x00000004ff097e24 */ /* 0x000fe2000f8e00ff */
[----:B------:R-:W-:Y:S02]  /*1a7d0*/  ULOP3.LUT UR5, UR18, UR26, URZ, 0xc0, !UPT ;  /* 0x0000001a12057292 */ /* 0x000fe4000f8ec03f */
[----:B------:R-:W-:Y:S02]  /*1a7e0*/  UIADD3 UR7, -UR6, URZ, URZ ;  /* 0x0000003f06077290 */ /* 0x000fe4000fffe13f */
[----:B------:R-:W-:Y:S02]  /*1a7f0*/  UIMAD UR6, UR25, UR6, UR5 ;  /* 0x00000006190672a4 */ /* 0x000fe4000f8e0205 */
[----:B------:R-:W-:-:S02]  /*1a800*/  ULOP3.LUT UR17, UR17, UR21, URZ, 0xc0, !UPT ;  /* 0x0000001511117292 */ /* 0x000fc4000f8ec03f */
[----:B------:R-:W-:Y:S02]  /*1a810*/  UIMAD UR5, UR7, UR24, UR19 ;  /* 0x00000018070572a4 */ /* 0x000fe4000f8e0213 */
[----:B------:R-:W-:Y:S01]  /*1a820*/  UISETP.NE.AND UP0, UPT, UR45, URZ, UPT ;  /* 0x0000003f2d00728c */ /* 0x000fe2000bf05270 */
[----:B------:R-:W-:Y:S01]  /*1a830*/  ULDC UR7, c[0x0][0x610] ;  /* 0x0001840000077ab9 */ /* 0x000fe20000000800 */
[----:B------:R-:W-:Y:S02]  /*1a840*/  UIMAD UR5, UR5, UR20, UR17 ;  /* 0x00000014050572a4 */ /* 0x000fe4000f8e0211 */
[----:B------:R-:W-:-:S04]  /*1a850*/  UIMAD UR8, UR6, UR7, UR8 ;  /* 0x00000007060872a4 */ /* 0x000fc8000f8e0208 */
[----:B------:R-:W-:Y:S02]  /*1a860*/  USEL UR6, UR5, UR8, !UP0 ;  /* 0x0000000805067287 */ /* 0x000fe4000c000000 */
[----:B------:R-:W-:-:S04]  /*1a870*/  USEL UR8, UR8, UR5, !UP0 ;  /* 0x0000000508087287 */ /* 0x000fc8000c000000 */
[----:B------:R-:W-:Y:S02]  /*1a880*/  MOV R3, UR6 ;  /* 0x0000000600037c02 */ /* 0x000fe40008000f00 */
[----:B------:R-:W-:-:S07]  /*1a890*/  IMAD.U32 R2, RZ, RZ, UR8 ;  /* 0x00000008ff027e24 */ /* 0x000fce000f8e00ff */
.L_x_547:
[----:B------:R-:W-:-:S08]  /*1a8a0*/  NOP ;  /* 0x0000000000007918 */ /* 0x000fd00000000000 */
[----:B0-----:R-:W0:-:S00]  /*1a8b0*/  USETMAXREG.DEALLOC.CTAPOOL 0x18 ;  /* 0x00000018000079c8 */ /* 0x001e0000080e0500 */
[----:B------:R-:W-:-:S13]  /*1a8c0*/  ISETP.NE.AND P0, PT, RZ, UR9, PT ;  /* 0x00000009ff007c0c */ /* 0x000fda000bf05270 */
[----:B------:R-:W-:Y:S05]  /*1a8d0*/  @P0 EXIT ;  /* 0x000000000000094d */ /* 0x000fea0003800000 */
[----:B0-----:R-:W-:Y:S01]  /*1a8e0*/  LOP3.LUT P0, RZ, R0, 0xff, RZ, 0xc0, !PT ;  /* 0x000000ff00ff7812 */ /* 0x001fe2000780c0ff */
[----:B------:R-:W-:Y:S02]  /*1a8f0*/  IMAD.MOV.U32 R0, RZ, RZ, 0x1 ;  /* 0x00000001ff007424 */ /* 0x000fe400078e00ff */
[----:B------:R-:W-:-:S10]  /*1a900*/  IMAD.MOV.U32 R6, RZ, RZ, RZ ;  /* 0x000000ffff067224 */ /* 0x000fd400078e00ff */
[----:B------:R-:W-:Y:S05]  /*1a910*/  @!P0 BRA `(.L_x_550) ;  /* 0x0000000c00b08947 */ /* 0x000fea0003800000 */
[----:B------:R-:W0:Y:S01]  /*1a920*/  S2UR UR6, SR_CgaCtaId ;  /* 0x00000000000679c3 */ /* 0x000e220000008800 */
[----:B------:R-:W-:Y:S01]  /*1a930*/  ULDC UR4, c[0x0][0x28c] ;  /* 0x0000a30000047ab9 */ /* 0x000fe20000000800 */
[----:B------:R-:W-:Y:S01]  /*1a940*/  ULDC UR5, c[0x0][0x600] ;  /* 0x0001800000057ab9 */ /* 0x000fe20000000800 */
[----:B------:R-:W-:Y:S01]  /*1a950*/  UIADD3 UR11, UR4, 0x3f, URZ ;  /* 0x0000003f040b7890 */ /* 0x000fe2000fffe03f */
[----:B------:R-:W-:Y:S01]  /*1a960*/  BSSY B0, `(.L_x_550) ;  /* 0x00000e7000007945 */ /* 0x000fe20003800000 */
[----:B------:R-:W-:Y:S01]  /*1a970*/  ULDC UR9, c[0x0][0x658] ;  /* 0x0001960000097ab9 */ /* 0x000fe20000000800 */
[----:B------:R-:W-:Y:S01]  /*1a980*/  UMOV UR10, 0xffffffff ;  /* 0xffffffff000a7882 */ /* 0x000fe20000000000 */
[----:B------:R-:W-:Y:S01]  /*1a990*/  UMOV UR14, 0x1 ;  /* 0x00000001000e7882 */ /* 0x000fe20000000000 */
[----:B------:R-:W-:Y:S01]  /*1a9a0*/  USHF.R.S32.HI UR12, URZ, 0x1f, UR11 ;  /* 0x0000001f3f0c7899 */ /* 0x000fe2000801140b */
[----:B------:R-:W-:Y:S01]  /*1a9b0*/  MOV R8, 0x1 ;  /* 0x0000000100087802 */ /* 0x000fe20000000f00 */
[----:B------:R-:W-:Y:S01]  /*1a9c0*/  ULDC UR7, c[0x0][0xc] ;  /* 0x0000030000077ab9 */ /* 0x000fe20000000800 */
[----:B------:R-:W-:Y:S01]  /*1a9d0*/  UIADD3 UR4, UR5, -0x1, URZ ;  /* 0xffffffff05047890 */ /* 0x000fe2000fffe03f */
[----:B------:R-:W-:Y:S01]  /*1a9e0*/  IMAD.MOV.U32 R0, RZ, RZ, 0x1 ;  /* 0x00000001ff007424 */ /* 0x000fe200078e00ff */
[----:B------:R-:W-:Y:S01]  /*1a9f0*/  USHF.L.U32 UR16, UR10, UR9, URZ ;  /* 0x000000090a107299 */ /* 0x000fe2000800063f */
[----:B------:R-:W-:Y:S01]  /*1aa00*/  IMAD.MOV.U32 R6, RZ, RZ, RZ ;  /* 0x000000ffff067224 */ /* 0x000fe200078e00ff */
[----:B------:R-:W-:Y:S01]  /*1aa10*/  USHF.L.U32 UR5, UR14, UR9, URZ ;  /* 0x000000090e057299 */ /* 0x000fe2000800063f */
[----:B------:R-:W-:Y:S01]  /*1aa20*/  ULDC UR10, c[0x0][0x10] ;  /* 0x00000400000a7ab9 */ /* 0x000fe20000000800 */
[----:B------:R-:W-:Y:S01]  /*1aa30*/  ULEA.HI UR12, UR12, UR11, URZ, 0x6 ;  /* 0x0000000b0c0c7291 */ /* 0x000fe2000f8f303f */
[----:B------:R-:W-:Y:S01]  /*1aa40*/  UMOV UR20, 0x5 ;  /* 0x0000000500147882 */ /* 0x000fe20000000000 */
[----:B------:R-:W-:-:S02]  /*1aa50*/  ULOP3.LUT UR27, UR40, 0x2, URZ, 0xfc, !UPT ;  /* 0x00000002281b7892 */ /* 0x000fc4000f8efc3f */
[----:B------:R-:W-:Y:S02]  /*1aa60*/  USHF.R.S32.HI UR17, URZ, 0x6, UR12 ;  /* 0x000000063f117899 */ /* 0x000fe4000801140c */
[----:B0-----:R-:W-:Y:S02]  /*1aa70*/  ULOP3.LUT UR8, UR6, 0x1, URZ, 0xc0, !UPT ;  /* 0x0000000106087892 */ /* 0x001fe4000f8ec03f */
[----:B------:R-:W-:Y:S02]  /*1aa80*/  USHF.R.U32.HI UR26, URZ, 0x1, UR6 ;  /* 0x000000013f1a7899 */ /* 0x000fe40008011606 */
[----:B------:R-:W-:Y:S02]  /*1aa90*/  USHF.L.U32 UR13, UR6, 0x7, URZ ;  /* 0x00000007060d7899 */ /* 0x000fe4000800063f */
[----:B------:R-:W-:Y:S02]  /*1aaa0*/  USHF.L.U32 UR25, UR6, 0xd, URZ ;  /* 0x0000000d06197899 */ /* 0x000fe4000800063f */
[----:B------:R-:W-:-:S02]  /*1aab0*/  ULOP3.LUT UR6, UR6, 0xfffffffe, URZ, 0xc0, !UPT ;  /* 0xfffffffe06067892 */ /* 0x000fc4000f8ec03f */
[----:B------:R-:W-:Y:S02]  /*1aac0*/  UISETP.GT.U32.AND UP0, UPT, UR8, 0xffff, UPT ;  /* 0x0000ffff0800788c */ /* 0x000fe4000bf04070 */
[----:B------:R-:W-:Y:S02]  /*1aad0*/  USHF.L.U32 UR18, UR14, UR6, URZ ;  /* 0x000000060e127299 */ /* 0x000fe4000800063f */
[----:B------:R-:W-:Y:S02]  /*1aae0*/  ULOP3.LUT UR9, UR6, 0x1, URZ, 0xfc, !UPT ;  /* 0x0000000106097892 */ /* 0x000fe4000f8efc3f */
[----:B------:R-:W-:Y:S02]  /*1aaf0*/  UIMAD.WIDE.U32 UR6, UR7, UR10, URZ ;  /* 0x0000000a070672a5 */ /* 0x000fe4000f8e003f */
[----:B------:R-:W-:Y:S01]  /*1ab00*/  USEL UR8, UR8, 0xffff, !UP0 ;  /* 0x0000ffff08087887 */ /* 0x000fe2000c000000 */
[----:B------:R-:W-:Y:S01]  /*1ab10*/  ULDC UR10, c[0x0][0x14] ;  /* 0x00000500000a7ab9 */ /* 0x000fe20000000800 */
[----:B------:R-:W-:-:S02]  /*1ab20*/  USHF.L.U32 UR9, UR14, UR9, URZ ;  /* 0x000000090e097299 */ /* 0x000fc4000800063f */
[----:B------:R-:W-:Y:S02]  /*1ab30*/  UIMAD.WIDE.U32 UR22, UR6, UR10, URZ ;  /* 0x0000000a061672a5 */ /* 0x000fe4000f8e003f */
[----:B------:R-:W-:Y:S02]  /*1ab40*/  UIMAD UR19, UR7, UR10, URZ ;  /* 0x0000000a071372a4 */ /* 0x000fe4000f8e023f */
[----:B------:R-:W-:Y:S02]  /*1ab50*/  ULOP3.LUT UR8, UR8, 0xffff, URZ, 0xc0, !UPT ;  /* 0x0000ffff08087892 */ /* 0x000fe4000f8ec03f */
[----:B------:R-:W-:Y:S02]  /*1ab60*/  ULOP3.LUT UR13, UR13, 0x80, URZ, 0xc0, !UPT ;  /* 0x000000800d0d7892 */ /* 0x000fe4000f8ec03f */
[----:B------:R-:W-:Y:S02]  /*1ab70*/  ULOP3.LUT UR16, URZ, UR16, URZ, 0x33, !UPT ;  /* 0x000000103f107292 */ /* 0x000fe4000f8e333f */
[----:B------:R-:W-:-:S02]  /*1ab80*/  ULOP3.LUT UR18, UR18, UR9, URZ, 0xfc, !UPT ;  /* 0x0000000912127292 */ /* 0x000fc4000f8efc3f */
[----:B------:R-:W-:Y:S02]  /*1ab90*/  UIADD3 UR19, UR23, UR19, URZ ;  /* 0x0000001317137290 */ /* 0x000fe4000fffe03f */
[----:B------:R-:W-:Y:S02]  /*1aba0*/  USHF.L.U32 UR20, UR20, UR8, URZ ;  /* 0x0000000814147299 */ /* 0x000fe4000800063f */
[----:B------:R-:W-:Y:S01]  /*1abb0*/  UIADD3 UR34, UR17, 0x1, URZ ;  /* 0x0000000111227890 */ /* 0x000fe2000fffe03f */
[----:B------:R-:W-:-:S11]  /*1abc0*/  ULDC.64 UR28, c[0x0][0x198] ;  /* 0x00006600001c7ab9 */ /* 0x000fd60000000a00 */
.L_x_561:
[----:B------:R-:W-:-:S03]  /*1abd0*/  UMOV UR6, 0xffffffff ;  /* 0xffffffff00067882 */ /* 0x000fc60000000000 */
[----:B------:R-:W-:Y:S05]  /*1abe0*/  BRA.DIV UR6, `(.L_x_551) ;  /* 0x0000000e06c47947 */ /* 0x000fea000b800000 */
[----:B------:R-:W-:-:S13]  /*1abf0*/  ELECT P6, URZ, PT ;  /* 0x00000000003f782f */ /* 0x000fda00038c0000 */
.L_x_571:
[----:B------:R-:W0:Y:S01]  /*1ac00*/  LDC R4, c[0x0][0x28c] ;  /* 0x0000a300ff047b82 */ /* 0x000e220000000800 */
[----:B------:R-:W-:Y:S01]  /*1ac10*/  BSSY B1, `(.L_x_552) ;  /* 0x000003e000017945 */ /* 0x000fe20003800000 */
[----:B0-----:R-:W-:-:S13]  /*1ac20*/  ISETP.LT.OR P6, PT, R4, 0x1, !P6 ;  /* 0x000000010400780c */ /* 0x001fda00077c1670 */
[----:B------:R-:W-:Y:S05]  /*1ac30*/  @P6 BRA `(.L_x_553) ;  /* 0x0000000000ec6947 */ /* 0x000fea0003800000 */
[----:B------:R-:W-:Y:S01]  /*1ac40*/  LEA R4, R2, UR26, 0x1 ;  /* 0x0000001a02047c11 */ /* 0x000fe2000f8e08ff */
[----:B------:R-:W-:Y:S01]  /*1ac50*/  IMAD.U32 R14, RZ, RZ, UR34 ;  /* 0x00000022ff0e7e24 */ /* 0x000fe2000f8e00ff */
[----:B------:R-:W-:Y:S01]  /*1ac60*/  LEA R2, R3, UR13, 0x8 ;  /* 0x0000000d03027c11 */ /* 0x000fe2000f8e40ff */
[----:B------:R-:W-:Y:S01]  /*1ac70*/  IMAD.MOV.U32 R3, RZ, RZ, R0 ;  /* 0x000000ffff037224 */ /* 0x000fe200078e0000 */
[----:B------:R-:W-:Y:S01]  /*1ac80*/  MOV R12, RZ ;  /* 0x000000ff000c7202 */ /* 0x000fe20000000f00 */
[----:B------:R-:W-:Y:S02]  /*1ac90*/  IMAD.SHL.U32 R11, R4, 0x80, RZ ;  /* 0x00000080040b7824 */ /* 0x000fe400078e00ff */
[----:B------:R-:W-:-:S07]  /*1aca0*/  IMAD.MOV.U32 R4, RZ, RZ, R6 ;  /* 0x000000ffff047224 */ /* 0x000fce00078e0006 */
.L_x_556:
[----:B------:R-:W0:Y:S01]  /*1acb0*/  S2R R10, SR_CgaCtaId ;  /* 0x00000000000a7919 */ /* 0x000e220000008800 */
[----:B------:R-:W-:Y:S01]  /*1acc0*/  MOV R5, 0x400 ;  /* 0x0000040000057802 */ /* 0x000fe20000000f00 */
[----:B------:R-:W1:Y:S03]  /*1acd0*/  S2R R7, SR_TID.X ;  /* 0x0000000000077919 */ /* 0x000e660000002100 */
[----:B0-----:R-:W-:Y:S02]  /*1ace0*/  LEA R13, R10, R5, 0x18 ;  /* 0x000000050a0d7211 */ /* 0x001fe400078ec0ff */
[----:B------:R-:W-:Y:S02]  /*1acf0*/  SHF.L.U32 R5, R3, 0x1f, RZ ;  /* 0x0000001f03057819 */ /* 0x000fe400000006ff */
[----:B------:R-:W-:Y:S02]  /*1ad00*/  LEA R10, R4, R13, 0x3 ;  /* 0x0000000d040a7211 */ /* 0x000fe400078e18ff */
[----:B-1----:R-:W-:-:S02]  /*1ad10*/  LOP3.LUT P1, RZ, R7, 0x7f, RZ, 0xc0, !PT ;  /* 0x0000007f07ff7812 */ /* 0x002fc4000782c0ff */
[----:B------:R-:W0:Y:S11]  /*1ad20*/  SYNCS.PHASECHK.TRANS64.TRYWAIT P0, [R10+URZ+0x18], R5 ;  /* 0x000018050a0075a7 */ /* 0x000e36000800017f */
[----:B------:R-:W1:Y:S01]  /*1ad30*/  @!P1 LDC R7, c[0x0][0x500] ;  /* 0x00014000ff079b82 */ /* 0x000e620000000800 */
[----:B0-----:R-:W-:Y:S05]  /*1ad40*/  @!P0 BRA `(.L_x_554) ;  /* 0x0000000c008c8947 */ /* 0x001fea0003800000 */
.L_x_572:
[----:B------:R-:W-:Y:S01]  /*1ad50*/  UPRMT UR6, UR27, 0x9910, URZ ;  /* 0x000099101b067896 */ /* 0x000fe2000800003f */
[----:B-1----:R1:W-:Y:S03]  /*1ad60*/  @!P1 SYNCS.ARRIVE.TRANS64 RZ, [R10+URZ], R7 ;  /* 0x000000070aff99a7 */ /* 0x0023e6000800003f */
[----:B------:R-:W-:-:S06]  /*1ad70*/  UISETP.NE.AND UP0, UPT, UR6, 0x2, UPT ;  /* 0x000000020600788c */ /* 0x000fcc000bf05270 */
[----:B------:R-:W-:-:S13]  /*1ad80*/  PLOP3.LUT P0, PT, PT, PT, UP0, 0x80, 0x0 ;  /* 0x000000000000781c */ /* 0x000fda0003f0f008 */
[----:B-1----:R-:W-:Y:S05]  /*1ad90*/  @P0 BRA `(.L_x_555) ;  /* 0x0000000000040947 */ /* 0x002fea0003800000 */
[----:B------:R-:W-:Y:S01]  /*1ada0*/  BPT.TRAP 0x1 ;  /* 0x000000040000795c */ /* 0x000fe20000300000 */
.L_x_555:
[----:B------:R-:W-:Y:S01]  /*1adb0*/  R2UR UR7, R4 ;  /* 0x00000000040772ca */ /* 0x000fe200000e0000 */
[----:B------:R-:W-:Y:S01]  /*1adc0*/  VIADD R14, R14, 0xffffffff ;  /* 0xffffffff0e0e7836 */ /* 0x000fe20000000000 */
[----:B------:R-:W-:Y:S01]  /*1add0*/  R2UR UR11, R13 ;  /* 0x000000000d0b72ca */ /* 0x000fe200000e0000 */
[----:B------:R-:W-:Y:S01]  /*1ade0*/  UIADD3 UR6, UP0, UR28, 0xf0, URZ ;  /* 0x000000f01c067890 */ /* 0x000fe2000ff1e03f */
[----:B------:R-:W-:Y:S01]  /*1adf0*/  R2UR UR30, R11 ;  /* 0x000000000b1e72ca */ /* 0x000fe200000e0000 */
[----:B------:R-:W-:Y:S01]  /*1ae00*/  UIADD3 UR32, UP1, UR28, 0x1f0, URZ ;  /* 0x000001f01c207890 */ /* 0x000fe2000ff3e03f */
[----:B------:R-:W-:Y:S01]  /*1ae10*/  R2UR UR9, R10 ;  /* 0x000000000a0972ca */ /* 0x000fe200000e0000 */
[----:B------:R-:W-:Y:S01]  /*1ae20*/  UPRMT UR21, URZ, 0x5410, UR20 ;  /* 0x000054103f157896 */ /* 0x000fe20008000014 */
[----:B------:R-:W-:Y:S01]  /*1ae30*/  R2UR UR10, R12 ;  /* 0x000000000c0a72ca */ /* 0x000fe200000e0000 */
[----:B------:R-:W-:Y:S01]  /*1ae40*/  VIADD R4, R4, 0x1 ;  /* 0x0000000104047836 */ /* 0x000fe20000000000 */
[----:B------:R-:W-:Y:S01]  /*1ae50*/  R2UR UR12, R9 ;  /* 0x00000000090c72ca */ /* 0x000fe200000e0000 */
[----:B------:R-:W-:Y:S01]  /*1ae60*/  UPRMT UR35, URZ, 0x5410, UR18 ;  /* 0x000054103f237896 */ /* 0x000fe20008000012 */
[----:B------:R-:W-:Y:S01]  /*1ae70*/  R2UR UR31, R2 ;  /* 0x00000000021f72ca */ /* 0x000fe200000e0000 */
[----:B------:R-:W-:Y:S01]  /*1ae80*/  USHF.L.U32 UR7, UR7, 0xe, URZ ;  /* 0x0000000e07077899 */ /* 0x000fe2000800063f */
[----:B------:R-:W-:Y:S01]  /*1ae90*/  ISETP.GT.AND P1, PT, R14, 0x1, PT ;  /* 0x000000010e00780c */ /* 0x000fe20003f24270 */
[----:B------:R-:W-:Y:S01]  /*1aea0*/  UIADD3.X UR33, URZ, UR29, URZ, UP1, !UPT ;  /* 0x0000001d3f217290 */ /* 0x000fe20008ffe43f */
[----:B------:R-:W-:Y:S01]  /*1aeb0*/  ISETP.NE.AND P0, PT, R4, 0x3, PT ;  /* 0x000000030400780c */ /* 0x000fe20003f05270 */
[----:B------:R-:W-:Y:S01]  /*1aec0*/  ULEA UR8, UR26, UR7, 0xd ;  /* 0x000000071a087291 */ /* 0x000fe2000f8e683f */
[----:B------:R-:W-:Y:S01]  /*1aed0*/  VIADD R12, R12, 0x40 ;  /* 0x000000400c0c7836 */ /* 0x000fe20000000000 */
[----:B------:R-:W-:Y:S01]  /*1aee0*/  ULOP3.LUT UR7, UR7, 0x2000, UR25, 0xf8, !UPT ;  /* 0x0000200007077892 */ /* 0x000fe2000f8ef819 */
[----:B0-----:R-:W-:Y:S01]  /*1aef0*/  SEL R10, RZ, 0x1, P0 ;  /* 0x00000001ff0a7807 */ /* 0x001fe20000000000 */
[----:B------:R-:W-:Y:S01]  /*1af00*/  ULEA UR8, UR8, UR11, 0x1 ;  /* 0x0000000b08087291 */ /* 0x000fe2000f8e083f */
[----:B------:R-:W-:Y:S01]  /*1af10*/  SEL R4, R4, RZ, P0 ;  /* 0x000000ff04047207 */ /* 0x000fe20000000000 */
[----:B------:R-:W-:Y:S01]  /*1af20*/  ULEA UR11, UR7, UR11, 0x1 ;  /* 0x0000000b070b7291 */ /* 0x000fe2000f8e083f */
[----:B------:R-:W-:Y:S01]  /*1af30*/  LOP3.LUT R3, R3, R10, RZ, 0x3c, !PT ;  /* 0x0000000a03037212 */ /* 0x000fe200078e3cff */
[----:B------:R-:W-:-:S02]  /*1af40*/  UIADD3 UR8, UR8, 0x100, URZ ;  /* 0x0000010008087890 */ /* 0x000fc4000fffe03f */
[----:B------:R-:W-:Y:S02]  /*1af50*/  UIADD3.X UR7, URZ, UR29, URZ, UP0, !UPT ;  /* 0x0000001d3f077290 */ /* 0x000fe400087fe43f */
[----:B------:R-:W-:Y:S01]  /*1af60*/  UIADD3 UR24, UR11, 0x18100, URZ ;  /* 0x000181000b187890 */ /* 0x000fe2000fffe03f */
[----:B------:R-:W-:Y:S01]  /*1af70*/  UMOV UR14, 0x0 ;  /* 0x00000000000e7882 */ /* 0x000fe20000000000 */
[----:B------:R-:W-:Y:S01]  /*1af80*/  UMOV UR15, 0x10000000 ;  /* 0x10000000000f7882 */ /* 0x000fe20000000000 */
[----:B------:R-:W-:-:S04]  /*1af90*/  UMOV UR11, UR30 ;  /* 0x0000001e000b7c82 */ /* 0x000fc80008000000 */
[----:B------:R0:W-:Y:S02]  /*1afa0*/  UTMALDG.3D.MULTICAST [UR8], [UR6], UR21, desc[UR14] ;  /* 0x00000e08060073b4 */ /* 0x0001e40008011815 */
[----:B0-----:R-:W-:Y:S01]  /*1afb0*/  UMOV UR8, UR24 ;  /* 0x0000001800087c82 */ /* 0x001fe20008000000 */
[----:B------:R-:W-:Y:S02]  /*1afc0*/  UMOV UR11, UR31 ;  /* 0x0000001f000b7c82 */ /* 0x000fe40008000000 */
[----:B------:R0:W-:Y:S02]  /*1afd0*/  UTMALDG.3D.MULTICAST [UR8], [UR32], UR35, desc[UR14] ;  /* 0x00000e08200073b4 */ /* 0x0001e40008011823 */
[----:B0-----:R-:W-:Y:S05]  /*1afe0*/  @P1 BRA `(.L_x_556) ;  /* 0xfffffffc00301947 */ /* 0x001fea000383ffff */
.L_x_553:
[----:B------:R-:W-:Y:S05]  /*1aff0*/  BSYNC B1 ;  /* 0x0000000000017941 */ /* 0x000fea0003800000 */
.L_x_552:
[----:B------:R-:W2:Y:S01]  /*1b000*/  LDL.LU R15, [R1+0x200] ;  /* 0x00020000010f7983 */ /* 0x000ea20000300800 */
[----:B------:R-:W-:Y:S01]  /*1b010*/  LOP3.LUT P0, RZ, R8, 0xff, RZ, 0xc0, !PT ;  /* 0x000000ff08ff7812 */ /* 0x000fe2000780c0ff */
[----:B------:R-:W-:Y:S02]  /*1b020*/  ULDC.64 UR6, c[0x0][0x650] ;  /* 0x0001940000067ab9 */ /* 0x000fe40000000a00 */
[----:B------:R-:W3:Y:S01]  /*1b030*/  LDL.LU R13, [R1+0x204] ;  /* 0x00020400010d7983 */ /* 0x000ee20000300800 */
[----:B------:R-:W-:Y:S01]  /*1b040*/  IADD3 R6, R6, UR17, RZ ;  /* 0x0000001106067c10 */ /* 0x000fe2000fffe0ff */
[----:B------:R-:W-:Y:S01]  /*1b050*/  UISETP.GE.U32.AND UP0, UPT, UR17, 0x3, UPT ;  /* 0x000000031100788c */ /* 0x000fe2000bf06070 */
[----:B------:R-:W-:Y:S01]  /*1b060*/  BSSY B1, `(.L_x_557) ;  /* 0x0000074000017945 */ /* 0x000fe20003800000 */
[----:B------:R-:W-:Y:S02]  /*1b070*/  MOV R9, 0xffffffff ;  /* 0xffffffff00097802 */ /* 0x000fe40000000f00 */
[----:B------:R-:W-:-:S02]  /*1b080*/  PRMT R4, RZ, 0x7610, R4 ;  /* 0x00007610ff047816 */ /* 0x000fc40000000004 */
[----:B------:R-:W-:Y:S02]  /*1b090*/  PLOP3.LUT P1, PT, PT, PT, UP0, 0x80, 0x0 ;  /* 0x000000000000781c */ /* 0x000fe40003f2f008 */
[----:B------:R-:W0:Y:S01]  /*1b0a0*/  @P0 S2R R3, SR_CgaCtaId ;  /* 0x0000000000030919 */ /* 0x000e220000008800 */
[----:B------:R-:W-:Y:S02]  /*1b0b0*/  @P0 MOV R2, 0x400 ;  /* 0x0000040000020802 */ /* 0x000fe40000000f00 */
[----:B------:R-:W-:Y:S02]  /*1b0c0*/  PRMT R8, RZ, 0x7610, R8 ;  /* 0x00007610ff087816 */ /* 0x000fe40000000008 */
[----:B0-----:R-:W-:-:S04]  /*1b0d0*/  @P0 LEA R2, R3, R2, 0x18 ;  /* 0x0000000203020211 */ /* 0x001fc800078ec0ff */
[----:B------:R0:W-:Y:S01]  /*1b0e0*/  @P0 SYNCS.ARRIVE.TRANS64.A1T0 RZ, [R2+URZ+0x48], RZ ;  /* 0x000048ff02ff09a7 */ /* 0x0001e2000810003f */
[----:B------:R-:W-:Y:S01]  /*1b0f0*/  ISETP.GT.U32.AND P0, PT, R6, 0x2, PT ;  /* 0x000000020600780c */ /* 0x000fe20003f04070 */
[----:B0-----:R-:W-:-:S05]  /*1b100*/  IMAD.U32 R2, RZ, RZ, UR17 ;  /* 0x00000011ff027e24 */ /* 0x001fca000f8e00ff */
[----:B------:R-:W-:Y:S01]  /*1b110*/  ISETP.LT.U32.AND P0, PT, R2, 0x3, P0 ;  /* 0x000000030200780c */ /* 0x000fe20000701070 */
[----:B------:R-:W-:-:S04]  /*1b120*/  IMAD.WIDE.U32 R2, R6, -0x55555555, RZ ;  /* 0xaaaaaaab06027825 */ /* 0x000fc800078e00ff */
[----:B------:R-:W-:Y:S01]  /*1b130*/  IMAD.MOV.U32 R2, RZ, RZ, -0x1 ;  /* 0xffffffffff027424 */ /* 0x000fe200078e00ff */
[----:B------:R-:W-:Y:S02]  /*1b140*/  SHF.R.U32.HI R5, RZ, 0x1, R3 ;  /* 0x00000001ff057819 */ /* 0x000fe40000011603 */
[----:B------:R-:W-:-:S03]  /*1b150*/  SEL R3, RZ, 0x1, !P0 ;  /* 0x00000001ff037807 */ /* 0x000fc60004000000 */
[----:B------:R-:W-:Y:S01]  /*1b160*/  IMAD R6, R5, -0x3, R6 ;  /* 0xfffffffd05067824 */ /* 0x000fe200078e0206 */
[----:B------:R-:W-:Y:S01]  /*1b170*/  LOP3.LUT R0, R0, R3, RZ, 0x3c, !PT ;  /* 0x0000000300007212 */ /* 0x000fe200078e3cff */
[----:B------:R-:W-:-:S03]  /*1b180*/  IMAD.MOV.U32 R3, RZ, RZ, -0x1 ;  /* 0xffffffffff037424 */ /* 0x000fc600078e00ff */
[----:B------:R-:W-:Y:S02]  /*1b190*/  @P1 LOP3.LUT R0, R0, 0x1, R5, 0x78, !PT ;  /* 0x0000000100001812 */ /* 0x000fe400078e7805 */
[----:B---3--:R-:W-:-:S04]  /*1b1a0*/  IADD3 R13, P0, R13, UR22, RZ ;  /* 0x000000160d0d7c10 */ /* 0x008fc8000ff1e0ff */
[----:B--2---:R-:W-:Y:S01]  /*1b1b0*/  IADD3.X R15, R15, UR19, RZ, P0, !PT ;  /* 0x000000130f0f7c10 */ /* 0x004fe200087fe4ff */
[----:B------:R0:W-:Y:S01]  /*1b1c0*/  STL [R1+0x204], R13 ;  /* 0x0002040d01007387 */ /* 0x0001e20000100800 */
[----:B------:R-:W-:-:S03]  /*1b1d0*/  ISETP.GE.U32.AND P0, PT, R13, UR6, PT ;  /* 0x000000060d007c0c */ /* 0x000fc6000bf06070 */
[----:B------:R0:W-:Y:S01]  /*1b1e0*/  STL [R1+0x200], R15 ;  /* 0x0002000f01007387 */ /* 0x0001e20000100800 */
[----:B------:R-:W-:-:S13]  /*1b1f0*/  ISETP.GE.U32.AND.EX P0, PT, R15, UR7, PT, P0 ;  /* 0x000000070f007c0c */ /* 0x000fda000bf06100 */
[----:B0-----:R-:W-:Y:S05]  /*1b200*/  @P0 BRA `(.L_x_558) ;  /* 0x0000000400640947 */ /* 0x001fea0003800000 */
[----:B------:R-:W0:Y:S01]  /*1b210*/  S2R R7, SR_CTAID.X ;  /* 0x0000000000077919 */ /* 0x000e220000002500 */
[----:B------:R-:W-:Y:S01]  /*1b220*/  ULDC UR6, c[0x0][0x150] ;  /* 0x0000540000067ab9 */ /* 0x000fe20000000800 */
[----:B------:R-:W1:Y:S01]  /*1b230*/  LDC R4, c[0x0][0x144] ;  /* 0x00005100ff047b82 */ /* 0x000e620000000800 */
[----:B------:R-:W-:Y:S01]  /*1b240*/  UISETP.NE.AND UP0, UPT, UR45, URZ, UPT ;  /* 0x0000003f2d00728c */ /* 0x000fe2000bf05270 */
[----:B------:R-:W2:Y:S01]  /*1b250*/  S2R R5, SR_CTAID.Y ;  /* 0x0000000000057919 */ /* 0x000ea20000002600 */
[----:B------:R-:W-:-:S04]  /*1b260*/  ULDC UR9, c[0x0][0x630] ;  /* 0x00018c0000097ab9 */ /* 0x000fc80000000800 */
[----:B------:R-:W-:Y:S01]  /*1b270*/  PLOP3.LUT P0, PT, PT, PT, UP0, 0x80, 0x0 ;  /* 0x000000000000781c */ /* 0x000fe20003f0f008 */
[----:B------:R-:W3:Y:S01]  /*1b280*/  LDC R10, c[0x0][0x148] ;  /* 0x00005200ff0a7b82 */ /* 0x000ee20000000800 */
[----:B0-----:R-:W-:Y:S02]  /*1b290*/  I2FP.F32.U32 R2, R7 ;  /* 0x0000000700027245 */ /* 0x001fe40000201000 */
[----:B--2---:R-:W-:-:S03]  /*1b2a0*/  I2FP.F32.U32 R3, R5 ;  /* 0x0000000500037245 */ /* 0x004fc60000201000 */
[----:B------:R-:W-:Y:S01]  /*1b2b0*/  FMUL R2, R2, UR6 ;  /* 0x0000000602027c20 */ /* 0x000fe20008400000 */
[----:B------:R-:W-:Y:S02]  /*1b2c0*/  ULDC UR6, c[0x0][0x154] ;  /* 0x0000550000067ab9 */ /* 0x000fe40000000800 */
[----:B------:R-:W-:Y:S01]  /*1b2d0*/  FMUL R9, R3, UR6 ;  /* 0x0000000603097c20 */ /* 0x000fe20008400000 */
[----:B------:R-:W-:Y:S02]  /*1b2e0*/  ULDC.64 UR6, c[0x0][0x628] ;  /* 0x00018a0000067ab9 */ /* 0x000fe40000000a00 */
[----:B------:R-:W0:Y:S08]  /*1b2f0*/  F2I.U32.TRUNC.NTZ R2, R2 ;  /* 0x0000000200027305 */ /* 0x000e30000020f000 */
[----:B------:R-:W2:Y:S01]  /*1b300*/  F2I.U32.TRUNC.NTZ R9, R9 ;  /* 0x0000000900097305 */ /* 0x000ea2000020f000 */
[----:B0-----:R-:W-:-:S02]  /*1b310*/  IMAD.MOV R3, RZ, RZ, -R2 ;  /* 0x000000ffff037224 */ /* 0x001fc400078e0a02 */
[----:B------:R-:W-:Y:S02]  /*1b320*/  IMAD.MOV.U32 R2, RZ, RZ, R13 ;  /* 0x000000ffff027224 */ /* 0x000fe400078e000d */
[----:B-1----:R-:W-:Y:S02]  /*1b330*/  IMAD R7, R4, R3, R7 ;  /* 0x0000000304077224 */ /* 0x002fe400078e0207 */
[----:B--2---:R-:W-:-:S04]  /*1b340*/  IMAD.MOV R3, RZ, RZ, -R9 ;  /* 0x000000ffff037224 */ /* 0x004fc800078e0a09 */
[----:B---3--:R-:W-:Y:S01]  /*1b350*/  @P0 IMAD R7, R10, R3, R5 ;  /* 0x000000030a070224 */ /* 0x008fe200078e0205 */
[----:B------:R-:W-:Y:S02]  /*1b360*/  ISETP.NE.U32.AND P0, PT, RZ, UR6, PT ;  /* 0x00000006ff007c0c */ /* 0x000fe4000bf05070 */
[----:B------:R-:W-:Y:S02]  /*1b370*/  MOV R3, R15 ;  /* 0x0000000f00037202 */ /* 0x000fe40000000f00 */
[----:B------:R-:W-:-:S13]  /*1b380*/  ISETP.NE.AND.EX P0, PT, RZ, UR7, PT, P0 ;  /* 0x00000007ff007c0c */ /* 0x000fda000bf05300 */
[----:B------:R-:W-:Y:S05]  /*1b390*/  @!P0 BRA `(.L_x_559) ;  /* 0x0000000000288947 */ /* 0x000fea0003800000 */
[----:B------:R-:W-:Y:S02]  /*1b3a0*/  ULDC UR8, c[0x0][0x634] ;  /* 0x00018d0000087ab9 */ /* 0x000fe40000000800 */
[----:B------:R-:W-:-:S05]  /*1b3b0*/  IADD3 R3, P0, R13, UR8, RZ ;  /* 0x000000080d037c10 */ /* 0x000fca000ff1e0ff */
[----:B------:R-:W-:-:S04]  /*1b3c0*/  IMAD.X R9, RZ, RZ, R15, P0 ;  /* 0x000000ffff097224 */ /* 0x000fc800000e060f */
[----:B------:R-:W-:-:S04]  /*1b3d0*/  IMAD.WIDE.U32 R4, R9, UR6, RZ ;  /* 0x0000000609047c25 */ /* 0x000fc8000f8e00ff */
[----:B------:R-:W-:-:S04]  /*1b3e0*/  IMAD.WIDE.U32 R4, P0, R3, UR7, R4 ;  /* 0x0000000703047c25 */ /* 0x000fc8000f800004 */
[----:B------:R-:W-:-:S04]  /*1b3f0*/  IMAD.WIDE.U32 R2, R3, UR6, RZ ;  /* 0x0000000603027c25 */ /* 0x000fc8000f8e00ff */
[----:B------:R-:W-:Y:S01]  /*1b400*/  IMAD.MOV.U32 R2, RZ, RZ, R5 ;  /* 0x000000ffff027224 */ /* 0x000fe200078e0005 */
[----:B------:R-:W-:Y:S01]  /*1b410*/  IADD3 RZ, P1, R3, R4, RZ ;  /* 0x0000000403ff7210 */ /* 0x000fe20007f3e0ff */
[----:B------:R-:W-:-:S04]  /*1b420*/  IMAD.X R3, RZ, RZ, RZ, P0 ;  /* 0x000000ffff037224 */ /* 0x000fc800000e06ff */
[----:B------:R-:W-:-:S08]  /*1b430*/  IMAD.WIDE.U32.X R2, R9, UR7, R2, P1 ;  /* 0x0000000709027c25 */ /* 0x000fd000088e0402 */
.L_x_559:
[--C-:B------:R-:W-:Y:S01]  /*1b440*/  SHF.R.U64 R9, R2, UR9, R3.reuse ;  /* 0x0000000902097c19 */ /* 0x100fe20008001203 */
[----:B------:R-:W-:Y:S01]  /*1b450*/  ULDC.64 UR6, c[0x0][0x620] ;  /* 0x0001880000067ab9 */ /* 0x000fe20000000a00 */
[----:B------:R-:W-:Y:S01]  /*1b460*/  SHF.R.U32.HI R2, RZ, UR9, R3 ;  /* 0x00000009ff027c19 */ /* 0x000fe20008011603 */
[----:B------:R-:W-:Y:S01]  /*1b470*/  IMAD.MOV.U32 R3, RZ, RZ, R15 ;  /* 0x000000ffff037224 */ /* 0x000fe200078e000f */
[----:B------:R-:W-:Y:S01]  /*1b480*/  IADD3 R11, P0, RZ, -R9, RZ ;  /* 0x80000009ff0b7210 */ /* 0x000fe20007f1e0ff */
[----:B------:R-:W-:-:S03]  /*1b490*/  ULDC.64 UR8, c[0x0][0x640] ;  /* 0x0001900000087ab9 */ /* 0x000fc60000000a00 */
[----:B------:R-:W-:Y:S02]  /*1b4a0*/  IADD3.X R2, RZ, ~R2, RZ, P0, !PT ;  /* 0x80000002ff027210 */ /* 0x000fe400007fe4ff */
[----:B------:R-:W-:-:S03]  /*1b4b0*/  ISETP.NE.U32.AND P0, PT, RZ, UR8, PT ;  /* 0x00000008ff007c0c */ /* 0x000fc6000bf05070 */
[----:B------:R-:W-:Y:S01]  /*1b4c0*/  IMAD R2, R2, UR6, RZ ;  /* 0x0000000602027c24 */ /* 0x000fe2000f8e02ff */
[----:B------:R-:W-:-:S03]  /*1b4d0*/  ISETP.NE.AND.EX P0, PT, RZ, UR9, PT, P0 ;  /* 0x00000009ff007c0c */ /* 0x000fc6000bf05300 */
[----:B------:R-:W-:Y:S02]  /*1b4e0*/  IMAD R5, R11, UR7, R2 ;  /* 0x000000070b057c24 */ /* 0x000fe4000f8e0202 */
[----:B------:R-:W-:-:S04]  /*1b4f0*/  IMAD.MOV.U32 R2, RZ, RZ, R13 ;  /* 0x000000ffff027224 */ /* 0x000fc800078e000d */
[----:B------:R-:W-:Y:S01]  /*1b500*/  IMAD.WIDE.U32 R2, R11, UR6, R2 ;  /* 0x000000060b027c25 */ /* 0x000fe2000f8e0002 */
[----:B------:R-:W-:-:S03]  /*1b510*/  ULDC UR6, c[0x0][0x618] ;  /* 0x0001860000067ab9 */ /* 0x000fc60000000800 */
[----:B------:R-:W-:-:S05]  /*1b520*/  IMAD.IADD R3, R3, 0x1, R5 ;  /* 0x0000000103037824 */ /* 0x000fca00078e0205 */
[--C-:B------:R-:W-:Y:S02]  /*1b530*/  SHF.R.U64 R10, R2, UR6, R3.reuse ;  /* 0x00000006020a7c19 */ /* 0x100fe40008001203 */
[----:B------:R-:W-:Y:S01]  /*1b540*/  SHF.R.U32.HI R3, RZ, UR6, R3 ;  /* 0x00000006ff037c19 */ /* 0x000fe20008011603 */
[----:B------:R-:W-:-:S03]  /*1b550*/  ULDC UR6, c[0x0][0x608] ;  /* 0x0001820000067ab9 */ /* 0x000fc60000000800 */
[--C-:B------:R-:W-:Y:S02]  /*1b560*/  SHF.R.U64 R12, R10, UR6, R3.reuse ;  /* 0x000000060a0c7c19 */ /* 0x100fe40008001203 */
[----:B------:R-:W-:Y:S01]  /*1b570*/  SHF.R.U32.HI R3, RZ, UR6, R3 ;  /* 0x00000006ff037c19 */ /* 0x000fe20008011603 */
[----:B------:R-:W-:-:S03]  /*1b580*/  ULDC UR6, c[0x0][0x658] ;  /* 0x0001960000067ab9 */ /* 0x000fc60000000800 */
[--C-:B------:R-:W-:Y:S02]  /*1b590*/  SHF.R.U32.HI R13, RZ, UR6, R3.reuse ;  /* 0x00000006ff0d7c19 */ /* 0x100fe40008011603 */
[----:B------:R-:W-:-:S03]  /*1b5a0*/  SHF.R.U64 R11, R12, UR6, R3 ;  /* 0x000000060c0b7c19 */ /* 0x000fc60008001203 */
[----:B------:R-:W-:Y:S01]  /*1b5b0*/  IMAD.MOV.U32 R3, RZ, RZ, R13 ;  /* 0x000000ffff037224 */ /* 0x000fe200078e000d */
[----:B------:R-:W-:Y:S01]  /*1b5c0*/  MOV R2, R11 ;  /* 0x0000000b00027202 */ /* 0x000fe20000000f00 */
[----:B------:R-:W-:Y:S06]  /*1b5d0*/  @!P0 BRA `(.L_x_560) ;  /* 0x0000000000288947 */ /* 0x000fec0003800000 */
[----:B------:R-:W-:Y:S02]  /*1b5e0*/  ULDC UR6, c[0x0][0x64c] ;  /* 0x0001930000067ab9 */ /* 0x000fe40000000800 */
[----:B------:R-:W-:-:S05]  /*1b5f0*/  IADD3 R3, P0, R11, UR6, RZ ;  /* 0x000000060b037c10 */ /* 0x000fca000ff1e0ff */
[----:B------:R-:W-:-:S04]  /*1b600*/  IMAD.X R13, RZ, RZ, R13, P0 ;  /* 0x000000ffff0d7224 */ /* 0x000fc800000e060d */
[----:B------:R-:W-:-:S04]  /*1b610*/  IMAD.WIDE.U32 R4, R13, UR8, RZ ;  /* 0x000000080d047c25 */ /* 0x000fc8000f8e00ff */
[----:B------:R-:W-:-:S04]  /*1b620*/  IMAD.WIDE.U32 R4, P0, R3, UR9, R4 ;  /* 0x0000000903047c25 */ /* 0x000fc8000f800004 */
[----:B------:R-:W-:Y:S01]  /*1b630*/  IMAD.WIDE.U32 R2, R3, UR8, RZ ;  /* 0x0000000803027c25 */ /* 0x000fe2000f8e00ff */
[----:B------:R-:W-:-:S04]  /*1b640*/  MOV R2, R5 ;  /* 0x0000000500027202 */ /* 0x000fc80000000f00 */
[----:B------:R-:W-:Y:S01]  /*1b650*/  IADD3 RZ, P1, R3, R4, RZ ;  /* 0x0000000403ff7210 */ /* 0x000fe20007f3e0ff */
[----:B------:R-:W-:-:S04]  /*1b660*/  IMAD.X R3, RZ, RZ, RZ, P0 ;  /* 0x000000ffff037224 */ /* 0x000fc800000e06ff */
[----:B------:R-:W-:-:S08]  /*1b670*/  IMAD.WIDE.U32.X R2, R13, UR9, R2, P1 ;  /* 0x000000090d027c25 */ /* 0x000fd000088e0402 */
.L_x_560:
[----:B------:R-:W-:Y:S01]  /*1b680*/  ULDC UR6, c[0x0][0x648] ;  /* 0x0001920000067ab9 */ /* 0x000fe20000000800 */
[----:B------:R-:W-:Y:S01]  /*1b690*/  LOP3.LUT R12, R12, UR16, RZ, 0xc0, !PT ;  /* 0x000000100c0c7c12 */ /* 0x000fe2000f8ec0ff */
[----:B------:R-:W-:Y:S01]  /*1b6a0*/  UISETP.NE.AND UP0, UPT, UR45, URZ, UPT ;  /* 0x0000003f2d00728c */ /* 0x000fe2000bf05270 */
[----:B------:R-:W-:Y:S01]  /*1b6b0*/  SHF.R.U64 R3, R2, UR6, R3 ;  /* 0x0000000602037c19 */ /* 0x000fe20008001203 */
[----:B------:R-:W-:Y:S01]  /*1b6c0*/  ULDC UR6, c[0x0][0x638] ;  /* 0x00018e0000067ab9 */ /* 0x000fe20000000800 */
[----:B------:R-:W-:-:S03]  /*1b6d0*/  IMAD.MOV.U32 R4, RZ, RZ, 0x1 ;  /* 0x00000001ff047424 */ /* 0x000fc600078e00ff */
[----:B------:R-:W-:Y:S01]  /*1b6e0*/  IMAD.MOV R2, RZ, RZ, -R3 ;  /* 0x000000ffff027224 */ /* 0x000fe200078e0a03 */
[----:B------:R-:W-:Y:S01]  /*1b6f0*/  PLOP3.LUT P0, PT, PT, PT, UP0, 0x40, 0x0 ;  /* 0x000000000000781c */ /* 0x000fe20003f0e808 */
[----:B------:R-:W-:Y:S01]  /*1b700*/  IMAD R12, R3, UR5, R12 ;  /* 0x00000005030c7c24 */ /* 0x000fe2000f8e020c */
[----:B------:R-:W-:Y:S01]  /*1b710*/  PLOP3.LUT P1, PT, PT, PT, UP0, 0x40, 0x0 ;  /* 0x000000000000781c */ /* 0x000fe20003f2e808 */
[----:B------:R-:W-:Y:S01]  /*1b720*/  IMAD R11, R2, UR6, R11 ;  /* 0x00000006020b7c24 */ /* 0x000fe2000f8e020b */
[----:B------:R-:W-:Y:S01]  /*1b730*/  ULDC UR6, c[0x0][0x610] ;  /* 0x0001840000067ab9 */ /* 0x000fe20000000800 */
[----:B------:R-:W-:Y:S01]  /*1b740*/  LOP3.LUT R2, R10, UR4, RZ, 0xc0, !PT ;  /* 0x000000040a027c12 */ /* 0x000fe2000f8ec0ff */
[----:B------:R-:W-:Y:S01]  /*1b750*/  IMAD R7, R12, UR6, R7 ;  /* 0x000000060c077c24 */ /* 0x000fe2000f8e0207 */
[----:B------:R-:W-:-:S03]  /*1b760*/  ULDC UR6, c[0x0][0x600] ;  /* 0x0001800000067ab9 */ /* 0x000fc60000000800 */
[----:B------:R-:W-:-:S05]  /*1b770*/  IMAD R2, R11, UR6, R2 ;  /* 0x000000060b027c24 */ /* 0x000fca000f8e0202 */
[----:B------:R-:W-:Y:S02]  /*1b780*/  SEL R3, R2, R7, P0 ;  /* 0x0000000702037207 */ /* 0x000fe40000000000 */
[----:B------:R-:W-:-:S07]  /*1b790*/  SEL R2, R7, R2, P1 ;  /* 0x0000000207027207 */ /* 0x000fce0000800000 */
.L_x_558:
[----:B------:R-:W-:Y:S05]  /*1b7a0*/  BSYNC B1 ;  /* 0x0000000000017941 */ /* 0x000fea0003800000 */
.L_x_557:
[----:B------:R-:W-:-:S13]  /*1b7b0*/  LOP3.LUT P0, RZ, R4, 0xff, RZ, 0xc0, !PT ;  /* 0x000000ff04ff7812 */ /* 0x000fda000780c0ff */
[----:B------:R-:W-:Y:S05]  /*1b7c0*/  @P0 BRA `(.L_x_561) ;  /* 0xfffffff400000947 */ /* 0x000fea000383ffff */
[----:B------:R-:W-:Y:S05]  /*1b7d0*/  BSYNC B0 ;  /* 0x0000000000007941 */ /* 0x000fea0003800000 */
.L_x_550:
[----:B------:R-:W-:-:S03]  /*1b7e0*/  UMOV UR6, 0xffffffff ;  /* 0xffffffff00067882 */ /* 0x000fc60000000000 */
[----:B------:R-:W-:Y:S05]  /*1b7f0*/  BRA.DIV UR6, `(.L_x_562) ;  /* 0x0000000206f47947 */ /* 0x000fea000b800000 */
[----:B------:R-:W-:-:S13]  /*1b800*/  ELECT P6, URZ, PT ;  /* 0x00000000003f782f */ /* 0x000fda00038c0000 */
.L_x_575:
[----:B------:R-:W-:Y:S04]  /*1b810*/  BSSY B0, `(.L_x_563) ;  /* 0x0000023000007945 */ /* 0x000fe80003800000 */
[----:B------:R-:W-:Y:S05]  /*1b820*/  @!P6 BRA `(.L_x_564) ;  /* 0x000000000084e947 */ /* 0x000fea0003800000 */
[----:B------:R-:W-:-:S04]  /*1b830*/  ULOP3.LUT UR6, UR40, 0x2, URZ, 0xfc, !UPT ;  /* 0x0000000228067892 */ /* 0x000fc8000f8efc3f */
[----:B------:R-:W-:-:S06]  /*1b840*/  UISETP.NE.AND UP0, UPT, UR6, 0x3, UPT ;  /* 0x000000030600788c */ /* 0x000fcc000bf05270 */
[----:B------:R-:W-:-:S13]  /*1b850*/  PLOP3.LUT P0, PT, PT, PT, UP0, 0x80, 0x0 ;  /* 0x000000000000781c */ /* 0x000fda0003f0f008 */
[----:B------:R-:W-:Y:S05]  /*1b860*/  @!P0 BRA `(.L_x_565) ;  /* 0x0000000000048947 */ /* 0x000fea0003800000 */
[----:B------:R-:W-:Y:S01]  /*1b870*/  BPT.TRAP 0x1 ;  /* 0x000000040000795c */ /* 0x000fe20000300000 */
.L_x_565:
[----:B------:R-:W0:Y:S01]  /*1b880*/  S2R R3, SR_CgaCtaId ;  /* 0x0000000000037919 */ /* 0x000e220000008800 */
[----:B------:R-:W-:-:S04]  /*1b890*/  MOV R2, 0x400 ;  /* 0x0000040000027802 */ /* 0x000fc80000000f00 */
[----:B0-----:R-:W-:Y:S02]  /*1b8a0*/  LEA R3, R3, R2, 0x18 ;  /* 0x0000000203037211 */ /* 0x001fe400078ec0ff */
[----:B------:R-:W-:-:S03]  /*1b8b0*/  SHF.L.U32 R2, R0, 0x1f, RZ ;  /* 0x0000001f00027819 */ /* 0x000fc600000006ff */
[----:B------:R-:W-:-:S05]  /*1b8c0*/  VIADD R3, R3, 0x18 ;  /* 0x0000001803037836 */ /* 0x000fca0000000000 */
[----:B------:R-:W-:-:S04]  /*1b8d0*/  LEA R5, R6, R3, 0x3 ;  /* 0x0000000306057211 */ /* 0x000fc800078e18ff */
[----:B------:R-:W0:Y:S02]  /*1b8e0*/  SYNCS.PHASECHK.TRANS64.TRYWAIT P0, [R5+URZ], R2 ;  /* 0x00000002050075a7 */ /* 0x000e24000800017f */
[----:B0-----:R-:W-:Y:S05]  /*1b8f0*/  @!P0 BRA `(.L_x_566) ;  /* 0x0000000000d48947 */ /* 0x001fea0003800000 */
.L_x_576:
[----:B------:R-:W-:-:S05]  /*1b900*/  VIADD R6, R6, 0x1 ;  /* 0x0000000106067836 */ /* 0x000fca0000000000 */
[----:B------:R-:W-:-:S04]  /*1b910*/  ISETP.NE.AND P0, PT, R6, 0x3, PT ;  /* 0x000000030600780c */ /* 0x000fc80003f05270 */
[----:B0-----:R-:W-:Y:S02]  /*1b920*/  SEL R5, RZ, 0x1, P0 ;  /* 0x00000001ff057807 */ /* 0x001fe40000000000 */
[----:B------:R-:W-:Y:S02]  /*1b930*/  SEL R6, R6, RZ, P0 ;  /* 0x000000ff06067207 */ /* 0x000fe40000000000 */
[----:B------:R-:W-:-:S03]  /*1b940*/  LOP3.LUT R5, R0, R5, RZ, 0x3c, !PT ;  /* 0x0000000500057212 */ /* 0x000fc600078e3cff */
[----:B------:R-:W-:Y:S01]  /*1b950*/  IMAD R7, R6, 0x8, R3 ;  /* 0x0000000806077824 */ /* 0x000fe200078e0203 */
[----:B------:R-:W-:-:S04]  /*1b960*/  SHF.L.U32 R0, R5, 0x1f, RZ ;  /* 0x0000001f05007819 */ /* 0x000fc800000006ff */
[----:B------:R-:W0:Y:S02]  /*1b970*/  SYNCS.PHASECHK.TRANS64.TRYWAIT P0, [R7+URZ], R0 ;  /* 0x00000000070075a7 */ /* 0x000e24000800017f */
[----:B0-----:R-:W-:Y:S05]  /*1b980*/  @!P0 BRA `(.L_x_567) ;  /* 0x0000000000c48947 */ /* 0x001fea0003800000 */
.L_x_577:
[----:B0-----:R-:W-:-:S05]  /*1b990*/  VIADD R0, R6, 0x1 ;  /* 0x0000000106007836 */ /* 0x001fca0000000000 */
[----:B------:R-:W-:-:S04]  /*1b9a0*/  ISETP.NE.AND P0, PT, R0, 0x3, PT ;  /* 0x000000030000780c */ /* 0x000fc80003f05270 */
[----:B------:R-:W-:Y:S02]  /*1b9b0*/  SEL R2, RZ, 0x1, P0 ;  /* 0x00000001ff027807 */ /* 0x000fe40000000000 */
[----:B------:R-:W-:Y:S02]  /*1b9c0*/  SEL R0, R0, RZ, P0 ;  /* 0x000000ff00007207 */ /* 0x000fe40000000000 */
[----:B------:R-:W-:Y:S02]  /*1b9d0*/  LOP3.LUT R2, R5, R2, RZ, 0x3c, !PT ;  /* 0x0000000205027212 */ /* 0x000fe400078e3cff */
[----:B------:R-:W-:Y:S02]  /*1b9e0*/  LEA R3, R0, R3, 0x3 ;  /* 0x0000000300037211 */ /* 0x000fe400078e18ff */
[----:B------:R-:W-:-:S07]  /*1b9f0*/  SHF.L.U32 R0, R2, 0x1f, RZ ;  /* 0x0000001f02007819 */ /* 0x000fce00000006ff */
.L_x_568:
[----:B0-----:R0:W1:Y:S02]  /*1ba00*/  SYNCS.PHASECHK.TRANS64.TRYWAIT P0, [R3+URZ], R0 ;  /* 0x00000000030075a7 */ /* 0x001064000800017f */
[----:B-1----:R-:W-:Y:S05]  /*1ba10*/  @!P0 NANOSLEEP.SYNCS 0x989680 ;  /* 0x009896800000895d */ /* 0x002fea0003900000 */
[----:B------:R-:W1:Y:S02]  /*1ba20*/  @!P0 SYNCS.PHASECHK.TRANS64 P0, [R3+URZ], R0 ;  /* 0x00000000030085a7 */ /* 0x000e64000800007f */
[----:B-1----:R-:W-:Y:S05]  /*1ba30*/  @!P0 BRA `(.L_x_568) ;  /* 0xfffffffc00f08947 */ /* 0x002fea000383ffff */
.L_x_564:
[----:B------:R-:W-:Y:S05]  /*1ba40*/  BSYNC B0 ;  /* 0x0000000000007941 */ /* 0x000fea0003800000 */
.L_x_563:
[----:B------:R-:W-:Y:S05]  /*1ba50*/  EXIT ;  /* 0x000000000000794d */ /* 0x000fea0003800000 */
.L_x_21:
[----:B-1----:R1:W2:Y:S02]  /*1ba60*/  SYNCS.PHASECHK.TRANS64.TRYWAIT P1, [R4+URZ], R3 ;  /* 0x00000003040075a7 */ /* 0x0022a4000802017f */
[----:B--2---:R-:W-:Y:S05]  /*1ba70*/  @!P1 NANOSLEEP.SYNCS 0x989680 ;  /* 0x009896800000995d */ /* 0x004fea0003900000 */
[----:B------:R-:W2:Y:S02]  /*1ba80*/  @!P1 SYNCS.PHASECHK.TRANS64 P1, [R4+URZ], R3 ;  /* 0x00000003040095a7 */ /* 0x000ea4000802007f */
[----:B--2---:R-:W-:Y:S05]  /*1ba90*/  @!P1 BRA `(.L_x_21) ;  /* 0xfffffffc00f09947 */ /* 0x004fea000383ffff */
[----:B------:R-:W-:Y:S05]  /*1baa0*/  BRA `(.L_x_20) ;  /* 0xfffffe5c000c7947 */ /* 0x000fea000383ffff */
.L_x_26:
[----:B-1----:R1:W2:Y:S02]  /*1bab0*/  SYNCS.PHASECHK.TRANS64.TRYWAIT P1, [R4+URZ], R5 ;  /* 0x00000005040075a7 */ /* 0x0022a4000802017f */
[----:B--2---:R-:W-:Y:S05]  /*1bac0*/  @!P1 NANOSLEEP.SYNCS 0x989680 ;  /* 0x009896800000995d */ /* 0x004fea0003900000 */
[----:B------:R-:W2:Y:S02]  /*1bad0*/  @!P1 SYNCS.PHASECHK.TRANS64 P1, [R4+URZ], R5 ;  /* 0x00000005040095a7 */ /* 0x000ea4000802007f */
[----:B--2---:R-:W-:Y:S05]  /*1bae0*/  @!P1 BRA `(.L_x_26) ;  /* 0xfffffffc00f09947 */ /* 0x004fea000383ffff */
[----:B------:R-:W-:Y:S05]  /*1baf0*/  BRA `(.L_x_25) ;  /* 0xfffffe90009c7947 */ /* 0x000fea000383ffff */
.L_x_551:
[----:B------:R-:W-:Y:S01]  /*1bb00*/  BSSY B1, `(.L_x_569) ;  /* 0x0000006000017945 */ /* 0x000fe20003800000 */
[----:B------:R-:W-:-:S07]  /*1bb10*/  IMAD.MOV.U32 R15, RZ, RZ, -0x1 ;  /* 0xffffffffff0f7424 */ /* 0x000fce00078e00ff */
[----:B------:R-:W-:Y:S05]  /*1bb20*/  WARPSYNC.COLLECTIVE R15, `(.L_x_570) ;  /* 0x000000000f0c7348 */ /* 0x000fea0003c00000 */
[----:B------:R-:W-:Y:S02]  /*1bb30*/  ELECT P6, UR62, PT ;  /* 0x00000000003e782f */ /* 0x000fe400038c0000 */
[----:B------:R-:W-:Y:S01]  /*1bb40*/  MOV R14, UR62 ;  /* 0x0000003e000e7c02 */ /* 0x000fe20008000f00 */
[----:B------:R-:W-:Y:S10]  /*1bb50*/  ENDCOLLECTIVE ;  /* 0x000000000000791b */ /* 0x000ff40003800000 */
.L_x_570:
[----:B------:R-:W-:Y:S05]  /*1bb60*/  BSYNC B1 ;  /* 0x0000000000017941 */ /* 0x000fea0003800000 */
.L_x_569:
[----:B------:R-:W-:Y:S05]  /*1bb70*/  BRA `(.L_x_571) ;  /* 0xfffffff000207947 */ /* 0x000fea000383ffff */
.L_x_554:
[----:B0-----:R0:W2:Y:S02]  /*1bb80*/  SYNCS.PHASECHK.TRANS64.TRYWAIT P0, [R10+URZ+0x18], R5 ;  /* 0x000018050a0075a7 */ /* 0x0010a4000800017f */
[----:B--2---:R-:W-:Y:S05]  /*1bb90*/  @!P0 NANOSLEEP.SYNCS 0x989680 ;  /* 0x009896800000895d */ /* 0x004fea0003900000 */
[----:B------:R-:W2:Y:S02]  /*1bba0*/  @!P0 SYNCS.PHASECHK.TRANS64 P0, [R10+URZ+0x18], R5 ;  /* 0x000018050a0085a7 */ /* 0x000ea4000800007f */
[----:B--2---:R-:W-:Y:S05]  /*1bbb0*/  @!P0 BRA `(.L_x_554) ;  /* 0xfffffffc00f08947 */ /* 0x004fea000383ffff */
[----:B------:R-:W-:Y:S05]  /*1bbc0*/  BRA `(.L_x_572) ;  /* 0xfffffff000607947 */ /* 0x000fea000383ffff */
.L_x_562:
[----:B------:R-:W-:Y:S01]  /*1bbd0*/  BSSY B0, `(.L_x_573) ;  /* 0x0000006000007945 */ /* 0x000fe20003800000 */
[----:B------:R-:W-:-:S07]  /*1bbe0*/  IMAD.MOV.U32 R15, RZ, RZ, -0x1 ;  /* 0xffffffffff0f7424 */ /* 0x000fce00078e00ff */
[----:B------:R-:W-:Y:S05]  /*1bbf0*/  WARPSYNC.COLLECTIVE R15, `(.L_x_574) ;  /* 0x000000000f0c7348 */ /* 0x000fea0003c00000 */
[----:B------:R-:W-:Y:S02]  /*1bc00*/  ELECT P6, UR62, PT ;  /* 0x00000000003e782f */ /* 0x000fe400038c0000 */
[----:B------:R-:W-:Y:S01]  /*1bc10*/  MOV R14, UR62 ;  /* 0x0000003e000e7c02 */ /* 0x000fe20008000f00 */
[----:B------:R-:W-:Y:S10]  /*1bc20*/  ENDCOLLECTIVE ;  /* 0x000000000000791b */ /* 0x000ff40003800000 */
.L_x_574:
[----:B------:R-:W-:Y:S05]  /*1bc30*/  BSYNC B0 ;  /* 0x0000000000007941 */ /* 0x000fea0003800000 */
.L_x_573:
[----:B------:R-:W-:Y:S05]  /*1bc40*/  BRA `(.L_x_575) ;  /* 0xfffffff800f07947 */ /* 0x000fea000383ffff */
.L_x_566:
[----:B0-----:R0:W1:Y:S02]  /*1bc50*/  SYNCS.PHASECHK.TRANS64.TRYWAIT P0, [R5+URZ], R2 ;  /* 0x00000002050075a7 */ /* 0x001064000800017f */
[----:B-1----:R-:W-:Y:S05]  /*1bc60*/  @!P0 NANOSLEEP.SYNCS 0x989680 ;  /* 0x009896800000895d */ /* 0x002fea0003900000 */
[----:B------:R-:W1:Y:S02]  /*1bc70*/  @!P0 SYNCS.PHASECHK.TRANS64 P0, [R5+URZ], R2 ;  /* 0x00000002050085a7 */ /* 0x000e64000800007f */
[----:B-1----:R-:W-:Y:S05]  /*1bc80*/  @!P0 BRA `(.L_x_566) ;  /* 0xfffffffc00f08947 */ /* 0x002fea000383ffff */
[----:B------:R-:W-:Y:S05]  /*1bc90*/  BRA `(.L_x_576) ;  /* 0xfffffffc00187947 */ /* 0x000fea000383ffff */
.L_x_567:
[----:B0-----:R0:W1:Y:S02]  /*1bca0*/  SYNCS.PHASECHK.TRANS64.TRYWAIT P0, [R7+URZ], R0 ;  /* 0x00000000070075a7 */ /* 0x001064000800017f */
[----:B-1----:R-:W-:Y:S05]  /*1bcb0*/  @!P0 NANOSLEEP.SYNCS 0x989680 ;  /* 0x009896800000895d */ /* 0x002fea0003900000 */
[----:B------:R-:W1:Y:S02]  /*1bcc0*/  @!P0 SYNCS.PHASECHK.TRANS64 P0, [R7+URZ], R0 ;  /* 0x00000000070085a7 */ /* 0x000e64000800007f */
[----:B-1----:R-:W-:Y:S05]  /*1bcd0*/  @!P0 BRA `(.L_x_567) ;  /* 0xfffffffc00f08947 */ /* 0x002fea000383ffff */
[----:B------:R-:W-:Y:S05]  /*1bce0*/  BRA `(.L_x_577) ;  /* 0xfffffffc00287947 */ /* 0x000fea000383ffff */
.L_x_578:
[----:B------:R-:W-:-:S00]  /*1bcf0*/  BRA `(.L_x_578) ;  /* 0xfffffffc00fc7947 */ /* 0x000fc0000383ffff */
[----:B------:R-:W-:-:S00]  /*1bd00*/  NOP ;  /* 0x0000000000007918 */ /* 0x000fc00000000000 */
[----:B------:R-:W-:-:S00]  /*1bd10*/  NOP ;  /* 0x0000000000007918 */ /* 0x000fc00000000000 */
[----:B------:R-:W-:-:S00]  /*1bd20*/  NOP ;  /* 0x0000000000007918 */ /* 0x000fc00000000000 */
[----:B------:R-:W-:-:S00]  /*1bd30*/  NOP ;  /* 0x0000000000007918 */ /* 0x000fc00000000000 */
[----:B------:R-:W-:-:S00]  /*1bd40*/  NOP ;  /* 0x0000000000007918 */ /* 0x000fc00000000000 */
[----:B------:R-:W-:-:S00]  /*1bd50*/  NOP ;  /* 0x0000000000007918 */ /* 0x000fc00000000000 */
[----:B------:R-:W-:-:S00]  /*1bd60*/  NOP ;  /* 0x0000000000007918 */ /* 0x000fc00000000000 */
[----:B------:R-:W-:-:S00]  /*1bd70*/  NOP ;  /* 0x0000000000007918 */ /* 0x000fc00000000000 */
.L_x_579:


//--------------------- .nv.global.init           --------------------------
	.section	.nv.global.init,"aw",@progbits
.nv.global.init:
	.type		$str$22,@object
	.size		$str$22,($str$23 - $str$22)
$str$22:
        /*0000*/ 	.byte	0x6b, 0x5f, 0x74, 0x69, 0x6c, 0x65, 0x5f, 0x63, 0x6f, 0x75, 0x6e, 0x74, 0x20, 0x3e, 0x3d, 0x20
        /*0010*/ 	.byte	0x31, 0x00
	.type		$str$23,@object
	.size		$str$23,(__unnamed_1 - $str$23)
$str$23:
        /*0012*/ 	.byte	0x2f, 0x74, 0x6d, 0x70, 0x2f, 0x63, 0x75, 0x74, 0x6c, 0x61, 0x73, 0x73, 0x5f, 0x73, 0x77, 0x65
        /*0022*/ 	.byte	0x65, 0x70, 0x5f, 0x73, 0x72, 0x63, 0x2f, 0x69, 0x6e, 0x63, 0x6c, 0x75, 0x64, 0x65, 0x2f, 0x63
        /*0032*/ 	.byte	0x75, 0x74, 0x6c, 0x61, 0x73, 0x73, 0x2f, 0x67, 0x65, 0x6d, 0x6d, 0x2f, 0x63, 0x6f, 0x6c, 0x6c
        /*0042*/ 	.byte	0x65, 0x63, 0x74, 0x69, 0x76, 0x65, 0x2f, 0x73, 0x6d, 0x39, 0x30, 0x5f, 0x6d, 0x6d, 0x61, 0x5f
        /*0052*/ 	.byte	0x74, 0x6d, 0x61, 0x5f, 0x67, 0x6d, 0x6d, 0x61, 0x5f, 0x73, 0x73, 0x5f, 0x77, 0x61, 0x72, 0x70
        /*0062*/ 	.byte	0x73, 0x70, 0x65, 0x63, 0x69, 0x61, 0x6c, 0x69, 0x7a, 0x65, 0x64, 0x2e, 0x68, 0x70, 0x70, 0x00
	.type		__unnamed_1,@object
	.size		__unnamed_1,(.L_0 - __unnamed_1)
__unnamed_1:
        /* <DEDUP_REMOVED lines=183> */
.L_0:


//--------------------- .nv.shared._ZN7cutlass13device_kernelINS_4gemm6kernel13GemmUniversalIN4cute5tupleIJiiiiEEENS1_10collective13CollectiveMmaINS1_34MainloopSm90TmaGmmaWarpSpecializedILi3ENS5_IJNS4_1CILi2EEESB_NSA_ILi1EEEEEENS1_35KernelTmaWarpSpecializedCooperativeEEENS5_IJNSA_ILi256EEESG_NSA_ILi64EEEEEENS_10bfloat16_tENS5_IJlSC_lEEESJ_SK_NS4_8TiledMMAINS4_8MMA_AtomIJNS4_4SM904GMMA28MMA_64x256x16_F32BF16BF16_SSILNSO_5MajorE0ELSQ_0ELNSO_7ScaleInE1ELSR_1EEEEEENS4_6LayoutINS5_IJSB_SC_SC_EEENS5_IJSC_NSA_ILi0EEESW_EEEEENS5_IJNS4_10UnderscoreESZ_SZ_EEEEENS4_23SM90_TMA_LOAD_MULTICASTENS4_14ComposedLayoutINS4_7SwizzleILi3ELi4ELi3EEENS4_18smem_ptr_flag_bitsILi16EEENSU_INS5_IJNSA_ILi8EEESH_EEENS5_IJSH_SC_EEEEEEEvNS4_8identityES12_S1C_vS1D_EENS_8epilogue10collective6detail29Sm90TmaWarpSpecializedAdapterINS1G_15DefaultEpilogueISJ_SK_SK_NS1F_6thread17LinearCombinationISJ_Li1EffLNS1K_9ScaleType4KindE0ELNS_15FloatRoundStyleE2ESJ_EENS1_15EpilogueDefaultEEEEEvvEEEEvNT_6ParamsE --------------------------
	.section	.nv.shared._ZN7cutlass13device_kernelINS_4gemm6kernel13GemmUniversalIN4cute5tupleIJiiiiEEENS1_10collective13CollectiveMmaINS1_34MainloopSm90TmaGmmaWarpSpecializedILi3ENS5_IJNS4_1CILi2EEESB_NSA_ILi1EEEEEENS1_35KernelTmaWarpSpecializedCooperativeEEENS5_IJNSA_ILi256EEESG_NSA_ILi64EEEEEENS_10bfloat16_tENS5_IJlSC_lEEESJ_SK_NS4_8TiledMMAINS4_8MMA_AtomIJNS4_4SM904GMMA28MMA_64x256x16_F32BF16BF16_SSILNSO_5MajorE0ELSQ_0ELNSO_7ScaleInE1ELSR_1EEEEEENS4_6LayoutINS5_IJSB_SC_SC_EEENS5_IJSC_NSA_ILi0EEESW_EEEEENS5_IJNS4_10UnderscoreESZ_SZ_EEEEENS4_23SM90_TMA_LOAD_MULTICASTENS4_14ComposedLayoutINS4_7SwizzleILi3ELi4ELi3EEENS4_18smem_ptr_flag_bitsILi16EEENSU_INS5_IJNSA_ILi8EEESH_EEENS5_IJSH_SC_EEEEEEEvNS4_8identityES12_S1C_vS1D_EENS_8epilogue10collective6detail29Sm90TmaWarpSpecializedAdapterINS1G_15DefaultEpilogueISJ_SK_SK_NS1F_6thread17LinearCombinationISJ_Li1EffLNS1K_9ScaleType4KindE0ELNS_15FloatRoundStyleE2ESJ_EENS1_15EpilogueDefaultEEEEEvvEEEEvNT_6ParamsE,"aw",@nobits
	.sectionflags	@""
	.align	16
	.zero		1024


//--------------------- .nv.shared.reserved.0     --------------------------
	.section	.nv.shared.reserved.0,"aw",@nobits
	.weak		__nv_reservedSMEM_offset_0_alias
	.size		__nv_reservedSMEM_offset_0_alias, 0, 0
	.other		__nv_reservedSMEM_offset_0_alias,@"STO_CUDA_RESERVED_SHARED STV_DEFAULT"
__nv_reservedSMEM_offset_0_alias:
	.zero		0


//--------------------- .nv.global                --------------------------
	.section	.nv.global,"aw",@nobits
.nv.global:
	.type		_ZN40_INTERNAL_ecd07339_4_k_cu_b7774aee_302344cute1_E,@object
	.size		_ZN40_INTERNAL_ecd07339_4_k_cu_b7774aee_302344cute1_E,(_ZN40_INTERNAL_ecd07339_4_k_cu_b7774aee_302344cuda3std3__45__cpo6cbeginE - _ZN40_INTERNAL_ecd07339_4_k_cu_b7774aee_302344cute1_E)
_ZN40_INTERNAL_ecd07339_4_k_cu_b7774aee_302344cute1_E:
	.zero		1
	.type		_ZN40_INTERNAL_ecd07339_4_k_cu_b7774aee_302344cuda3std3__45__cpo6cbeginE,@object
	.size		_ZN40_INTERNAL_ecd07339_4_k_cu_b7774aee_302344cuda3std3__45__cpo6cbeginE,(_ZN40_INTERNAL_ecd07339_4_k_cu_b7774aee_302344cuda3std3__48in_placeE - _ZN40_INTERNAL_ecd07339_4_k_cu_b7774aee_302344cuda3std3__45__cpo6cbeginE)
_ZN40_INTERNAL_ecd07339_4_k_cu_b7774aee_302344cuda3std3__45__cpo6cbeginE:
	.zero		1
	.type		_ZN40_INTERNAL_ecd07339_4_k_cu_b7774aee_302344cuda3std3__48in_placeE,@object
	.size		_ZN40_INTERNAL_ecd07339_4_k_cu_b7774aee_302344cuda3std3__48in_placeE,(_ZN40_INTERNAL_ecd07339_4_k_cu_b7774aee_302344cuda3std6ranges3__45__cpo9iter_moveE - _ZN40_INTERNAL_ecd07339_4_k_cu_b7774aee_302344cuda3std3__48in_placeE)
_ZN40_INTERNAL_ecd07339_4_k_cu_b7774aee_302344cuda3std3__48in_placeE:
	.zero		1
	.type		_ZN40_INTERNAL_ecd07339_4_k_cu_b7774aee_302344cuda3std6ranges3__45__cpo9iter_moveE,@object
	.size		_ZN40_INTERNAL_ecd07339_4_k_cu_b7774aee_302344cuda3std6ranges3__45__cpo9iter_moveE,(_ZN40_INTERNAL_ecd07339_4_k_cu_b7774aee_302344cuda3std3__45__cpo5beginE - _ZN40_INTERNAL_ecd07339_4_k_cu_b7774aee_302344cuda3std6ranges3__45__cpo9iter_moveE)
_ZN40_INTERNAL_ecd07339_4_k_cu_b7774aee_302344cuda3std6ranges3__45__cpo9iter_moveE:
	.zero		1
	.type		_ZN40_INTERNAL_ecd07339_4_k_cu_b7774aee_302344cuda3std3__45__cpo5beginE,@object
	.size		_ZN40_INTERNAL_ecd07339_4_k_cu_b7774aee_302344cuda3std3__45__cpo5beginE,(_ZN40_INTERNAL_ecd07339_4_k_cu_b7774aee_302344cuda3std3__442_GLOBAL__N__ecd07339_4_k_cu_b7774aee_302346ignoreE - _ZN40_INTERNAL_ecd07339_4_k_cu_b7774aee_302344cuda3std3__45__cpo5beginE)
_ZN40_INTERNAL_ecd07339_4_k_cu_b7774aee_302344cuda3std3__45__cpo5beginE:
	.zero		1
	.type		_ZN40_INTERNAL_ecd07339_4_k_cu_b7774aee_302344cuda3std3__442_GLOBAL__N__ecd07339_4_k_cu_b7774aee_302346ignoreE,@object
	.size		_ZN40_INTERNAL_ecd07339_4_k_cu_b7774aee_302344cuda3std3__442_GLOBAL__N__ecd07339_4_k_cu_b7774aee_302346ignoreE,(_ZN40_INTERNAL_ecd07339_4_k_cu_b7774aee_302344cute7productE - _ZN40_INTERNAL_ecd07339_4_k_cu_b7774aee_302344cuda3std3__442_GLOBAL__N__ecd07339_4_k_cu_b7774aee_302346ignoreE)
_ZN40_INTERNAL_ecd07339_4_k_cu_b7774aee_302344cuda3std3__442_GLOBAL__N__ecd07339_4_k_cu_b7774aee_302346ignoreE:
	.zero		1
	.type		_ZN40_INTERNAL_ecd07339_4_k_cu_b7774aee_302344cute7productE,@object
	.size		_ZN40_INTERNAL_ecd07339_4_k_cu_b7774aee_302344cute7productE,(_ZN40_INTERNAL_ecd07339_4_k_cu_b7774aee_302344cuda3std3__45__cpo3endE - _ZN40_INTERNAL_ecd07339_4_k_cu_b7774aee_302344cute7productE)
_ZN40_INTERNAL_ecd07339_4_k_cu_b7774aee_302344cute7productE:
	.zero		1
	.type		_ZN40_INTERNAL_ecd07339_4_k_cu_b7774aee_302344cuda3std3__45__cpo3endE,@object
	.size		_ZN40_INTERNAL_ecd07339_4_k_cu_b7774aee_302344cuda3std3__45__cpo3endE,(_ZN40_INTERNAL_ecd07339_4_k_cu_b7774aee_302344cuda3std3__419piecewise_constructE - _ZN40_INTERNAL_ecd07339_4_k_cu_b7774aee_302344cuda3std3__45__cpo3endE)
_ZN40_INTERNAL_ecd07339_4_k_cu_b7774aee_302344cuda3std3__45__cpo3endE:
	.zero		1
	.type		_ZN40_INTERNAL_ecd07339_4_k_cu_b7774aee_302344cuda3std3__419piecewise_constructE,@object
	.size		_ZN40_INTERNAL_ecd07339_4_k_cu_b7774aee_302344cuda3std3__419piecewise_constructE,(_ZN40_INTERNAL_ecd07339_4_k_cu_b7774aee_302344cuda3std3__45__cpo4cendE - _ZN40_INTERNAL_ecd07339_4_k_cu_b7774aee_302344cuda3std3__419piecewise_constructE)
_ZN40_INTERNAL_ecd07339_4_k_cu_b7774aee_302344cuda3std3__419piecewise_constructE:
	.zero		1
	.type		_ZN40_INTERNAL_ecd07339_4_k_cu_b7774aee_302344cuda3std3__45__cpo4cendE,@object
	.size		_ZN40_INTERNAL_ecd07339_4_k_cu_b7774aee_302344cuda3std3__45__cpo4cendE,(_ZN40_INTERNAL_ecd07339_4_k_cu_b7774aee_302344cuda3std6ranges3__45__cpo4swapE - _ZN40_INTERNAL_ecd07339_4_k_cu_b7774aee_302344cuda3std3__45__cpo4cendE)
_ZN40_INTERNAL_ecd07339_4_k_cu_b7774aee_302344cuda3std3__45__cpo4cendE:
	.zero		1
	.type		_ZN40_INTERNAL_ecd07339_4_k_cu_b7774aee_302344cuda3std6ranges3__45__cpo4swapE,@object
	.size		_ZN40_INTERNAL_ecd07339_4_k_cu_b7774aee_302344cuda3std6ranges3__45__cpo4swapE,(.L_8 - _ZN40_INTERNAL_ecd07339_4_k_cu_b7774aee_302344cuda3std6ranges3__45__cpo4swapE)
_ZN40_INTERNAL_ecd07339_4_k_cu_b7774aee_302344cuda3std6ranges3__45__cpo4swapE:
	.zero		1
.L_8:


//--------------------- .nv.constant0._ZN7cutlass13device_kernelINS_4gemm6kernel13GemmUniversalIN4cute5tupleIJiiiiEEENS1_10collective13CollectiveMmaINS1_34MainloopSm90TmaGmmaWarpSpecializedILi3ENS5_IJNS4_1CILi2EEESB_NSA_ILi1EEEEEENS1_35KernelTmaWarpSpecializedCooperativeEEENS5_IJNSA_ILi256EEESG_NSA_ILi64EEEEEENS_10bfloat16_tENS5_IJlSC_lEEESJ_SK_NS4_8TiledMMAINS4_8MMA_AtomIJNS4_4SM904GMMA28MMA_64x256x16_F32BF16BF16_SSILNSO_5MajorE0ELSQ_0ELNSO_7ScaleInE1ELSR_1EEEEEENS4_6LayoutINS5_IJSB_SC_SC_EEENS5_IJSC_NSA_ILi0EEESW_EEEEENS5_IJNS4_10UnderscoreESZ_SZ_EEEEENS4_23SM90_TMA_LOAD_MULTICASTENS4_14ComposedLayoutINS4_7SwizzleILi3ELi4ELi3EEENS4_18smem_ptr_flag_bitsILi16EEENSU_INS5_IJNSA_ILi8EEESH_EEENS5_IJSH_SC_EEEEEEEvNS4_8identityES12_S1C_vS1D_EENS_8epilogue10collective6detail29Sm90TmaWarpSpecializedAdapterINS1G_15DefaultEpilogueISJ_SK_SK_NS1F_6thread17LinearCombinationISJ_Li1EffLNS1K_9ScaleType4KindE0ELNS_15FloatRoundStyleE2ESJ_EENS1_15EpilogueDefaultEEEEEvvEEEEvNT_6ParamsE --------------------------
	.section	.nv.constant0._ZN7cutlass13device_kernelINS_4gemm6kernel13GemmUniversalIN4cute5tupleIJiiiiEEENS1_10collective13CollectiveMmaINS1_34MainloopSm90TmaGmmaWarpSpecializedILi3ENS5_IJNS4_1CILi2EEESB_NSA_ILi1EEEEEENS1_35KernelTmaWarpSpecializedCooperativeEEENS5_IJNSA_ILi256EEESG_NSA_ILi64EEEEEENS_10bfloat16_tENS5_IJlSC_lEEESJ_SK_NS4_8TiledMMAINS4_8MMA_AtomIJNS4_4SM904GMMA28MMA_64x256x16_F32BF16BF16_SSILNSO_5MajorE0ELSQ_0ELNSO_7ScaleInE1ELSR_1EEEEEENS4_6LayoutINS5_IJSB_SC_SC_EEENS5_IJSC_NSA_ILi0EEESW_EEEEENS5_IJNS4_10UnderscoreESZ_SZ_EEEEENS4_23SM90_TMA_LOAD_MULTICASTENS4_14ComposedLayoutINS4_7SwizzleILi3ELi4ELi3EEENS4_18smem_ptr_flag_bitsILi16EEENSU_INS5_IJNSA_ILi8EEESH_EEENS5_IJSH_SC_EEEEEEEvNS4_8identityES12_S1C_vS1D_EENS_8epilogue10collective6detail29Sm90TmaWarpSpecializedAdapterINS1G_15DefaultEpilogueISJ_SK_SK_NS1F_6thread17LinearCombinationISJ_Li1EffLNS1K_9ScaleType4KindE0ELNS_15FloatRoundStyleE2ESJ_EENS1_15EpilogueDefaultEEEEEvvEEEEvNT_6ParamsE,"a",@progbits
	.sectionflags	@""
	.align	4
.nv.constant0._ZN7cutlass13device_kernelINS_4gemm6kernel13GemmUniversalIN4cute5tupleIJiiiiEEENS1_10collective13CollectiveMmaINS1_34MainloopSm90TmaGmmaWarpSpecializedILi3ENS5_IJNS4_1CILi2EEESB_NSA_ILi1EEEEEENS1_35KernelTmaWarpSpecializedCooperativeEEENS5_IJNSA_ILi256EEESG_NSA_ILi64EEEEEENS_10bfloat16_tENS5_IJlSC_lEEESJ_SK_NS4_8TiledMMAINS4_8MMA_AtomIJNS4_4SM904GMMA28MMA_64x256x16_F32BF16BF16_SSILNSO_5MajorE0ELSQ_0ELNSO_7ScaleInE1ELSR_1EEEEEENS4_6LayoutINS5_IJSB_SC_SC_EEENS5_IJSC_NSA_ILi0EEESW_EEEEENS5_IJNS4_10UnderscoreESZ_SZ_EEEEENS4_23SM90_TMA_LOAD_MULTICASTENS4_14ComposedLayoutINS4_7SwizzleILi3ELi4ELi3EEENS4_18smem_ptr_flag_bitsILi16EEENSU_INS5_IJNSA_ILi8EEESH_EEENS5_IJSH_SC_EEEEEEEvNS4_8identityES12_S1C_vS1D_EENS_8epilogue10collective6detail29Sm90TmaWarpSpecializedAdapterINS1G_15DefaultEpilogueISJ_SK_SK_NS1F_6thread17LinearCombinationISJ_Li1EffLNS1K_9ScaleType4KindE0ELNS_15FloatRoundStyleE2ESJ_EENS1_15EpilogueDefaultEEEEEvvEEEEvNT_6ParamsE:
	.zero		1664


//--------------------- SYMBOLS --------------------------

	.type		.nv.reservedSmem.offset0,@object
	.size		.nv.reservedSmem.offset0,0x4
	.type		__assertfail,@function
